	.target	sm_90a

	.elftype	@"ET_EXEC"


//--------------------- .note.nv.tkinfo           --------------------------
	.section	.note.nv.tkinfo,"",@"SHT_NOTE"
	.sectionflags	@"SHF_NOTE_NV_TKINFO"
	.tkinfo
        /*0018*/ 	.word	0x00000002
        /*0030*/ 	.string	""
        /*0030*/ 	.string	"ptxas"
        /*0030*/ 	.string	"Cuda compilation tools, release 13.0, V13.0.88"
        /*0030*/ 	.string	"Build cuda_13.0.r13.0/compiler.36424714_0"
        /*0030*/ 	.string	"-v  -suppress-debug-info  -lineinfo  -arch sm_90a "



//--------------------- .note.nv.cuinfo           --------------------------
	.section	.note.nv.cuinfo,"",@"SHT_NOTE"
	.sectionflags	@"SHF_NOTE_NV_CUINFO"
        /*0018*/ 	.short	0x0002
        /*001a*/ 	.short	0x005a
        /*001c*/ 	.short	0x0082
	.zero		2


//--------------------- .nv.info                  --------------------------
	.section	.nv.info,"",@"SHT_CUDA_INFO"
	.align	4


	//----- nvinfo : EIATTR_REGCOUNT
	.align		4
        /*0000*/ 	.byte	0x04, 0x2f
        /*0002*/ 	.short	(.L_1 - .L_0)
	.align		4
.L_0:
        /*0004*/ 	.word	index@(matmul_kernel)
        /*0008*/ 	.word	0x000000a7


	//----- nvinfo : EIATTR_FRAME_SIZE
	.align		4
.L_1:
        /*000c*/ 	.byte	0x04, 0x11
        /*000e*/ 	.short	(.L_3 - .L_2)
	.align		4
.L_2:
        /*0010*/ 	.word	index@(matmul_kernel)
        /*0014*/ 	.word	0x00000000


	//----- nvinfo : EIATTR_MIN_STACK_SIZE
	.align		4
.L_3:
        /*0018*/ 	.byte	0x04, 0x12
        /*001a*/ 	.short	(.L_5 - .L_4)
	.align		4
.L_4:
        /*001c*/ 	.word	index@(matmul_kernel)
        /*0020*/ 	.word	0x00000000
.L_5:


//--------------------- .nv.compat                --------------------------
	.section	.nv.compat,"",@"SHT_CUDA_COMPAT_INFO"
	.align	4
        /*0000*/ 	.byte	0x02, 0x09, 0x01, 0x00, 0x02, 0x02, 0x01, 0x00, 0x02, 0x05, 0x05, 0x00, 0x03, 0x07, 0x01, 0x01
        /*0010*/ 	.byte	0x02, 0x03, 0x00, 0x00, 0x02, 0x06, 0x01, 0x00, 0x04, 0x0b, 0x08, 0x00, 0x00, 0x00, 0x00, 0x00
        /*0020*/ 	.byte	0x00, 0x00, 0x00, 0x00


//--------------------- .nv.info.matmul_kernel    --------------------------
	.section	.nv.info.matmul_kernel,"",@"SHT_CUDA_INFO"
	.sectionflags	@""
	.align	4


	//----- nvinfo : EIATTR_CUDA_API_VERSION
	.align		4
        /*0000*/ 	.byte	0x04, 0x37
        /*0002*/ 	.short	(.L_7 - .L_6)
.L_6:
        /*0004*/ 	.word	0x00000082


	//----- nvinfo : EIATTR_KPARAM_INFO
	.align		4
.L_7:
        /*0008*/ 	.byte	0x04, 0x17
        /*000a*/ 	.short	(.L_9 - .L_8)
.L_8:
        /*000c*/ 	.word	0x00000000
        /*0010*/ 	.short	0x000d
        /*0012*/ 	.short	0x0048
        /*0014*/ 	.byte	0x00, 0xf4, 0x21, 0x00


	//----- nvinfo : EIATTR_KPARAM_INFO
	.align		4
.L_9:
        /*0018*/ 	.byte	0x04, 0x17
        /*001a*/ 	.short	(.L_11 - .L_10)
.L_10:
        /*001c*/ 	.word	0x00000000
        /*0020*/ 	.short	0x000c
        /*0022*/ 	.short	0x0040
        /*0024*/ 	.byte	0x00, 0xf4, 0x21, 0x00


	//----- nvinfo : EIATTR_KPARAM_INFO
	.align		4
.L_11:
        /*0028*/ 	.byte	0x04, 0x17
        /*002a*/ 	.short	(.L_13 - .L_12)
.L_12:
        /*002c*/ 	.word	0x00000000
        /*0030*/ 	.short	0x000b
        /*0032*/ 	.short	0x0038
        /*0034*/ 	.byte	0x00, 0xf0, 0x11, 0x00


	//----- nvinfo : EIATTR_KPARAM_INFO
	.align		4
.L_13:
        /*0038*/ 	.byte	0x04, 0x17
        /*003a*/ 	.short	(.L_15 - .L_14)
.L_14:
        /*003c*/ 	.word	0x00000000
        /*0040*/ 	.short	0x000a
        /*0042*/ 	.short	0x0034
        /*0044*/ 	.byte	0x00, 0xf0, 0x11, 0x00


	//----- nvinfo : EIATTR_KPARAM_INFO
	.align		4
.L_15:
        /*0048*/ 	.byte	0x04, 0x17
        /*004a*/ 	.short	(.L_17 - .L_16)
.L_16:
        /*004c*/ 	.word	0x00000000
        /*0050*/ 	.short	0x0009
        /*0052*/ 	.short	0x0030
        /*0054*/ 	.byte	0x00, 0xf0, 0x11, 0x00


	//----- nvinfo : EIATTR_KPARAM_INFO
	.align		4
.L_17:
        /*0058*/ 	.byte	0x04, 0x17
        /*005a*/ 	.short	(.L_19 - .L_18)
.L_18:
        /*005c*/ 	.word	0x00000000
        /*0060*/ 	.short	0x0008
        /*0062*/ 	.short	0x002c
        /*0064*/ 	.byte	0x00, 0xf0, 0x11, 0x00


	//----- nvinfo : EIATTR_KPARAM_INFO
	.align		4
.L_19:
        /*0068*/ 	.byte	0x04, 0x17
        /*006a*/ 	.short	(.L_21 - .L_20)
.L_20:
        /*006c*/ 	.word	0x00000000
        /*0070*/ 	.short	0x0007
        /*0072*/ 	.short	0x0028
        /*0074*/ 	.byte	0x00, 0xf0, 0x11, 0x00


	//----- nvinfo : EIATTR_KPARAM_INFO
	.align		4
.L_21:
        /*0078*/ 	.byte	0x04, 0x17
        /*007a*/ 	.short	(.L_23 - .L_22)
.L_22:
        /*007c*/ 	.word	0x00000000
        /*0080*/ 	.short	0x0006
        /*0082*/ 	.short	0x0024
        /*0084*/ 	.byte	0x00, 0xf0, 0x11, 0x00


	//----- nvinfo : EIATTR_KPARAM_INFO
	.align		4
.L_23:
        /*0088*/ 	.byte	0x04, 0x17
        /*008a*/ 	.short	(.L_25 - .L_24)
.L_24:
        /*008c*/ 	.word	0x00000000
        /*0090*/ 	.short	0x0005
        /*0092*/ 	.short	0x0020
        /*0094*/ 	.byte	0x00, 0xf0, 0x11, 0x00


	//----- nvinfo : EIATTR_KPARAM_INFO
	.align		4
.L_25:
        /*0098*/ 	.byte	0x04, 0x17
        /*009a*/ 	.short	(.L_27 - .L_26)
.L_26:
        /*009c*/ 	.word	0x00000000
        /*00a0*/ 	.short	0x0004
        /*00a2*/ 	.short	0x001c
        /*00a4*/ 	.byte	0x00, 0xf0, 0x11, 0x00


	//----- nvinfo : EIATTR_KPARAM_INFO
	.align		4
.L_27:
        /*00a8*/ 	.byte	0x04, 0x17
        /*00aa*/ 	.short	(.L_29 - .L_28)
.L_28:
        /*00ac*/ 	.word	0x00000000
        /*00b0*/ 	.short	0x0003
        /*00b2*/ 	.short	0x0018
        /*00b4*/ 	.byte	0x00, 0xf0, 0x11, 0x00


	//----- nvinfo : EIATTR_KPARAM_INFO
	.align		4
.L_29:
        /*00b8*/ 	.byte	0x04, 0x17
        /*00ba*/ 	.short	(.L_31 - .L_30)
.L_30:
        /*00bc*/ 	.word	0x00000000
        /*00c0*/ 	.short	0x0002
        /*00c2*/ 	.short	0x0010
        /*00c4*/ 	.byte	0x00, 0xf4, 0x21, 0x00


	//----- nvinfo : EIATTR_KPARAM_INFO
	.align		4
.L_31:
        /*00c8*/ 	.byte	0x04, 0x17
        /*00ca*/ 	.short	(.L_33 - .L_32)
.L_32:
        /*00cc*/ 	.word	0x00000000
        /*00d0*/ 	.short	0x0001
        /*00d2*/ 	.short	0x0008
        /*00d4*/ 	.byte	0x00, 0xf4, 0x21, 0x00


	//----- nvinfo : EIATTR_KPARAM_INFO
	.align		4
.L_33:
        /*00d8*/ 	.byte	0x04, 0x17
        /*00da*/ 	.short	(.L_35 - .L_34)
.L_34:
        /*00dc*/ 	.word	0x00000000
        /*00e0*/ 	.short	0x0000
        /*00e2*/ 	.short	0x0000
        /*00e4*/ 	.byte	0x00, 0xf4, 0x21, 0x00


	//----- nvinfo : EIATTR_SPARSE_MMA_MASK
	.align		4
.L_35:
        /*00e8*/ 	.byte	0x03, 0x50
        /*00ea*/ 	.short	0x0000


	//----- nvinfo : EIATTR_MAXREG_COUNT
	.align		4
        /*00ec*/ 	.byte	0x03, 0x1b
        /*00ee*/ 	.short	0x00ff


	//----- nvinfo : EIATTR_NUM_BARRIERS
	.align		4
        /*00f0*/ 	.byte	0x02, 0x4c
        /*00f2*/ 	.byte	0x01
	.zero		1


	//----- nvinfo : EIATTR_MERCURY_ISA_VERSION
	.align		4
        /*00f4*/ 	.byte	0x03, 0x5f
        /*00f6*/ 	.short	0x0101


	//----- nvinfo : EIATTR_EXIT_INSTR_OFFSETS
	.align		4
        /*00f8*/ 	.byte	0x04, 0x1c
        /*00fa*/ 	.short	(.L_37 - .L_36)


	//   ....[0]....
.L_36:
        /*00fc*/ 	.word	0x00003e40


	//   ....[1]....
        /*0100*/ 	.word	0x00003e70


	//----- nvinfo : EIATTR_REQNTID
	.align		4
.L_37:
        /*0104*/ 	.byte	0x04, 0x10
        /*0106*/ 	.short	(.L_39 - .L_38)
.L_38:
        /*0108*/ 	.word	0x00000080
        /*010c*/ 	.word	0x00000001
        /*0110*/ 	.word	0x00000001


	//----- nvinfo : EIATTR_CBANK_PARAM_SIZE
	.align		4
.L_39:
        /*0114*/ 	.byte	0x03, 0x19
        /*0116*/ 	.short	0x0050


	//----- nvinfo : EIATTR_PARAM_CBANK
	.align		4
        /*0118*/ 	.byte	0x04, 0x0a
        /*011a*/ 	.short	(.L_41 - .L_40)
	.align		4
.L_40:
        /*011c*/ 	.word	index@(.nv.constant0.matmul_kernel)
        /*0120*/ 	.short	0x0210
        /*0122*/ 	.short	0x0050


	//----- nvinfo : EIATTR_SW_WAR
	.align		4
.L_41:
        /*0124*/ 	.byte	0x04, 0x36
        /*0126*/ 	.short	(.L_43 - .L_42)
.L_42:
        /*0128*/ 	.word	0x00000008
.L_43:


//--------------------- .nv.callgraph             --------------------------
	.section	.nv.callgraph,"",@"SHT_CUDA_CALLGRAPH"
	.align	4
	.sectionentsize	8
	.align		4
        /*0000*/ 	.word	0x00000000
	.align		4
        /*0004*/ 	.word	0xffffffff
	.align		4
        /*0008*/ 	.word	0x00000000
	.align		4
        /*000c*/ 	.word	0xfffffffe
	.align		4
        /*0010*/ 	.word	0x00000000
	.align		4
        /*0014*/ 	.word	0xfffffffd
	.align		4
        /*0018*/ 	.word	0x00000000
	.align		4
        /*001c*/ 	.word	0xfffffffc


//--------------------- .text.matmul_kernel       --------------------------
	.section	.text.matmul_kernel,"ax",@progbits
	.align	128
        .global         matmul_kernel
        .type           matmul_kernel,@function
        .size           matmul_kernel,(.L_x_3 - matmul_kernel)
        .other          matmul_kernel,@"STO_CUDA_ENTRY STV_DEFAULT"
matmul_kernel:
.text.matmul_kernel:
[----:B------:R-:W-:Y:S08]  /*0000*/  LDC R1, c[0x0][0x28] ;  /* 0x00000a00ff017b82 */ /* 0x000ff00000000800 */
[----:B------:R-:W0:Y:S01]  /*0010*/  LDC.64 R26, c[0x0][0x228] ;  /* 0x00008a00ff1a7b82 */ /* 0x000e220000000a00 */
[----:B------:R-:W1:Y:S01]  /*0020*/  S2R R5, SR_CTAID.X ;  /* 0x0000000000057919 */ /* 0x000e620000002500 */
[----:B------:R-:W-:Y:S01]  /*0030*/  UMOV UR4, 0x400 ;  /* 0x0000040000047882 */ /* 0x000fe20000000000 */
[----:B------:R-:W-:-:S05]  /*0040*/  ULDC.64 UR6, c[0x0][0x208] ;  /* 0x0000820000067ab9 */ /* 0x000fca0000000a00 */
[----:B------:R-:W2:Y:S08]  /*0050*/  LDC R31, c[0x0][0x230] ;  /* 0x00008c00ff1f7b82 */ /* 0x000eb00000000800 */
[----:B------:R-:W3:Y:S01]  /*0060*/  S2UR UR5, SR_CgaCtaId ;  /* 0x00000000000579c3 */ /* 0x000ee20000008800 */
[----:B0-----:R-:W-:-:S05]  /*0070*/  VIADD R0, R27, 0x3f ;  /* 0x0000003f1b007836 */ /* 0x001fca0000000000 */
[----:B------:R-:W-:Y:S01]  /*0080*/  SHF.R.S32.HI R3, RZ, 0x1f, R0 ;  /* 0x0000001fff037819 */ /* 0x000fe20000011400 */
[----:B--2---:R-:W-:-:S03]  /*0090*/  VIADD R31, R31, 0x3f ;  /* 0x0000003f1f1f7836 */ /* 0x004fc60000000000 */
[----:B------:R-:W-:Y:S02]  /*00a0*/  LEA.HI R3, R3, R0, RZ, 0x6 ;  /* 0x0000000003037211 */ /* 0x000fe400078f30ff */
[----:B-1----:R-:W-:Y:S02]  /*00b0*/  IABS R8, R5 ;  /* 0x0000000500087213 */ /* 0x002fe40000000000 */
[----:B------:R-:W-:Y:S01]  /*00c0*/  SHF.R.S32.HI R3, RZ, 0x6, R3 ;  /* 0x00000006ff037819 */ /* 0x000fe20000011403 */
[----:B---3--:R-:W-:-:S04]  /*00d0*/  ULEA UR4, UR5, UR4, 0x18 ;  /* 0x0000000405047291 */ /* 0x008fc8000f8ec03f */
[----:B------:R-:W-:-:S05]  /*00e0*/  IMAD.SHL.U32 R4, R3, 0x8, RZ ;  /* 0x0000000803047824 */ /* 0x000fca00078e00ff */
[-C--:B------:R-:W-:Y:S02]  /*00f0*/  IABS R7, R4.reuse ;  /* 0x0000000400077213 */ /* 0x080fe40000000000 */
[----:B------:R-:W-:Y:S02]  /*0100*/  IABS R10, R4 ;  /* 0x00000004000a7213 */ /* 0x000fe40000000000 */
[----:B------:R-:W0:Y:S08]  /*0110*/  I2F.RP R0, R7 ;  /* 0x0000000700007306 */ /* 0x000e300000209400 */
[----:B0-----:R-:W0:Y:S02]  /*0120*/  MUFU.RCP R0, R0 ;  /* 0x0000000000007308 */ /* 0x001e240000001000 */
[----:B0-----:R-:W-:-:S02]  /*0130*/  VIADD R2, R0, 0xffffffe ;  /* 0x0ffffffe00027836 */ /* 0x001fc40000000000 */
[----:B------:R-:W-:-:S04]  /*0140*/  IMAD.MOV R0, RZ, RZ, -R10 ;  /* 0x000000ffff007224 */ /* 0x000fc800078e0a0a */
[----:B------:R0:W1:Y:S02]  /*0150*/  F2I.FTZ.U32.TRUNC.NTZ R3, R2 ;  /* 0x0000000200037305 */ /* 0x000064000021f000 */
[----:B0-----:R-:W-:Y:S02]  /*0160*/  IMAD.MOV.U32 R2, RZ, RZ, RZ ;  /* 0x000000ffff027224 */ /* 0x001fe400078e00ff */
[----:B-1----:R-:W-:-:S04]  /*0170*/  IMAD.MOV R6, RZ, RZ, -R3 ;  /* 0x000000ffff067224 */ /* 0x002fc800078e0a03 */
[----:B------:R-:W-:Y:S02]  /*0180*/  IMAD R9, R6, R7, RZ ;  /* 0x0000000706097224 */ /* 0x000fe400078e02ff */
[----:B------:R-:W-:Y:S02]  /*0190*/  IMAD.MOV.U32 R6, RZ, RZ, R8 ;  /* 0x000000ffff067224 */ /* 0x000fe400078e0008 */
[----:B------:R-:W-:-:S06]  /*01a0*/  IMAD.HI.U32 R3, R3, R9, R2 ;  /* 0x0000000903037227 */ /* 0x000fcc00078e0002 */
[----:B------:R-:W-:-:S04]  /*01b0*/  IMAD.HI.U32 R3, R3, R6, RZ ;  /* 0x0000000603037227 */ /* 0x000fc800078e00ff */
[----:B------:R-:W-:-:S05]  /*01c0*/  IMAD R0, R3, R0, R6 ;  /* 0x0000000003007224 */ /* 0x000fca00078e0206 */
[----:B------:R-:W-:-:S13]  /*01d0*/  ISETP.GT.U32.AND P1, PT, R7, R0, PT ;  /* 0x000000000700720c */ /* 0x000fda0003f24070 */
[----:B------:R-:W-:Y:S02]  /*01e0*/  @!P1 IMAD.IADD R0, R0, 0x1, -R7 ;  /* 0x0000000100009824 */ /* 0x000fe400078e0a07 */
[----:B------:R-:W-:Y:S01]  /*01f0*/  @!P1 VIADD R3, R3, 0x1 ;  /* 0x0000000103039836 */ /* 0x000fe20000000000 */
[----:B------:R-:W-:Y:S02]  /*0200*/  ISETP.NE.AND P1, PT, R4, RZ, PT ;  /* 0x000000ff0400720c */ /* 0x000fe40003f25270 */
[----:B------:R-:W-:Y:S02]  /*0210*/  ISETP.GE.U32.AND P0, PT, R0, R7, PT ;  /* 0x000000070000720c */ /* 0x000fe40003f06070 */
[----:B------:R-:W-:-:S04]  /*0220*/  LOP3.LUT R0, R5, R4, RZ, 0x3c, !PT ;  /* 0x0000000405007212 */ /* 0x000fc800078e3cff */
[----:B------:R-:W-:Y:S01]  /*0230*/  ISETP.GE.AND P2, PT, R0, RZ, PT ;  /* 0x000000ff0000720c */ /* 0x000fe20003f46270 */
[----:B------:R-:W-:-:S06]  /*0240*/  VIADD R0, R26, 0xf ;  /* 0x0000000f1a007836 */ /* 0x000fcc0000000000 */
[----:B------:R-:W-:-:S04]  /*0250*/  @P0 VIADD R3, R3, 0x1 ;  /* 0x0000000103030836 */ /* 0x000fc80000000000 */
[----:B------:R-:W-:Y:S01]  /*0260*/  IMAD.MOV.U32 R2, RZ, RZ, R3 ;  /* 0x000000ffff027224 */ /* 0x000fe200078e0003 */
[----:B------:R-:W-:-:S03]  /*0270*/  SHF.R.S32.HI R3, RZ, 0x1f, R0 ;  /* 0x0000001fff037819 */ /* 0x000fc60000011400 */
[----:B------:R-:W-:Y:S01]  /*0280*/  @!P2 IMAD.MOV R2, RZ, RZ, -R2 ;  /* 0x000000ffff02a224 */ /* 0x000fe200078e0a02 */
[----:B------:R-:W-:Y:S02]  /*0290*/  @!P1 LOP3.LUT R2, RZ, R4, RZ, 0x33, !PT ;  /* 0x00000004ff029212 */ /* 0x000fe400078e33ff */
[----:B------:R-:W-:-:S03]  /*02a0*/  LEA.HI R3, R3, R0, RZ, 0x4 ;  /* 0x0000000003037211 */ /* 0x000fc600078f20ff */
[----:B------:R-:W-:Y:S02]  /*02b0*/  IMAD.SHL.U32 R6, R2, 0x8, RZ ;  /* 0x0000000802067824 */ /* 0x000fe400078e00ff */
[----:B------:R-:W-:-:S03]  /*02c0*/  IMAD.MOV R2, RZ, RZ, -R2 ;  /* 0x000000ffff027224 */ /* 0x000fc600078e0a02 */
[----:B------:R-:W-:Y:S01]  /*02d0*/  LEA.HI.SX32 R3, R3, -R6, 0x1c ;  /* 0x8000000603037211 */ /* 0x000fe200078fe2ff */
[----:B------:R-:W-:-:S03]  /*02e0*/  IMAD R11, R4, R2, R5 ;  /* 0x00000002040b7224 */ /* 0x000fc600078e0205 */
[----:B------:R-:W-:-:S04]  /*02f0*/  VIMNMX R8, R3, 0x8, PT ;  /* 0x0000000803087848 */ /* 0x000fc80003fe0100 */
[-C--:B------:R-:W-:Y:S02]  /*0300*/  IABS R7, R8.reuse ;  /* 0x0000000800077213 */ /* 0x080fe40000000000 */
[----:B------:R-:W-:Y:S02]  /*0310*/  IABS R4, R8 ;  /* 0x0000000800047213 */ /* 0x000fe40000000000 */
[----:B------:R-:W0:Y:S08]  /*0320*/  I2F.RP R0, R7 ;  /* 0x0000000700007306 */ /* 0x000e300000209400 */
[----:B0-----:R-:W0:Y:S02]  /*0330*/  MUFU.RCP R0, R0 ;  /* 0x0000000000007308 */ /* 0x001e240000001000 */
[----:B0-----:R-:W-:-:S02]  /*0340*/  VIADD R3, R0, 0xffffffe ;  /* 0x0ffffffe00037836 */ /* 0x001fc40000000000 */
[----:B------:R-:W-:-:S04]  /*0350*/  IMAD.MOV R0, RZ, RZ, -R4 ;  /* 0x000000ffff007224 */ /* 0x000fc800078e0a04 */
[----:B------:R-:W0:Y:S02]  /*0360*/  F2I.FTZ.U32.TRUNC.NTZ R3, R3 ;  /* 0x0000000300037305 */ /* 0x000e24000021f000 */
[----:B0-----:R-:W-:-:S04]  /*0370*/  IMAD.MOV R9, RZ, RZ, -R3 ;  /* 0x000000ffff097224 */ /* 0x001fc800078e0a03 */
[----:B------:R-:W-:Y:S01]  /*0380*/  IMAD.MOV.U32 R2, RZ, RZ, R9 ;  /* 0x000000ffff027224 */ /* 0x000fe200078e0009 */
[----:B------:R-:W-:-:S03]  /*0390*/  IABS R9, R11 ;  /* 0x0000000b00097213 */ /* 0x000fc60000000000 */
[----:B------:R-:W-:Y:S02]  /*03a0*/  IMAD R5, R2, R7, RZ ;  /* 0x0000000702057224 */ /* 0x000fe400078e02ff */
[----:B------:R-:W-:-:S04]  /*03b0*/  IMAD.MOV.U32 R2, RZ, RZ, RZ ;  /* 0x000000ffff027224 */ /* 0x000fc800078e00ff */
        /* <DEDUP_REMOVED lines=9> */
[----:B------:R-:W-:Y:S02]  /*0450*/  ISETP.GE.AND P2, PT, R0, RZ, PT ;  /* 0x000000ff0000720c */ /* 0x000fe40003f46270 */
[----:B------:R-:W0:Y:S05]  /*0460*/  S2R R0, SR_TID.X ;  /* 0x0000000000007919 */ /* 0x000e2a0000002100 */
[----:B------:R-:W-:Y:S01]  /*0470*/  @P0 VIADD R2, R2, 0x1 ;  /* 0x0000000102020836 */ /* 0x000fe20000000000 */
[----:B------:R-:W-:-:S05]  /*0480*/  ISETP.GT.AND P0, PT, R31, 0x3f, PT ;  /* 0x0000003f1f00780c */ /* 0x000fca0003f04270 */
[----:B------:R-:W-:Y:S01]  /*0490*/  @!P2 IMAD.MOV R2, RZ, RZ, -R2 ;  /* 0x000000ffff02a224 */ /* 0x000fe200078e0a02 */
[----:B------:R-:W-:-:S05]  /*04a0*/  @!P1 LOP3.LUT R2, RZ, R8, RZ, 0x33, !PT ;  /* 0x00000008ff029212 */ /* 0x000fca00078e33ff */
[----:B------:R-:W-:Y:S02]  /*04b0*/  IMAD.MOV R3, RZ, RZ, -R2 ;  /* 0x000000ffff037224 */ /* 0x000fe400078e0a02 */
[----:B------:R-:W-:Y:S02]  /*04c0*/  @!P0 CS2R R48, SRZ ;  /* 0x0000000000308805 */ /* 0x000fe4000001ff00 */
[----:B------:R-:W-:Y:S01]  /*04d0*/  @!P0 CS2R R50, SRZ ;  /* 0x0000000000328805 */ /* 0x000fe2000001ff00 */
[----:B------:R-:W-:Y:S02]  /*04e0*/  IMAD R3, R8, R3, R11 ;  /* 0x0000000308037224 */ /* 0x000fe400078e020b */
[----:B------:R-:W-:Y:S02]  /*04f0*/  IMAD.SHL.U32 R9, R2, 0x40, RZ ;  /* 0x0000004002097824 */ /* 0x000fe400078e00ff */
[----:B------:R-:W-:Y:S01]  /*0500*/  IMAD.IADD R3, R6, 0x1, R3 ;  /* 0x0000000106037824 */ /* 0x000fe200078e0203 */
[C---:B0-----:R-:W-:Y:S01]  /*0510*/  LOP3.LUT R4, R0.reuse, 0xf, RZ, 0xc0, !PT ;  /* 0x0000000f00047812 */ /* 0x041fe200078ec0ff */
[----:B------:R-:W-:Y:S01]  /*0520*/  @!P0 IMAD.SHL.U32 R10, R0, 0x20, RZ ;  /* 0x00000020000a8824 */ /* 0x000fe200078e00ff */
[----:B------:R-:W-:-:S02]  /*0530*/  SHF.R.U32.HI R12, RZ, 0x4, R0 ;  /* 0x00000004ff0c7819 */ /* 0x000fc40000011600 */
[----:B------:R-:W-:Y:S01]  /*0540*/  LEA.HI R14, R0, 0x38, RZ, 0x1c ;  /* 0x00000038000e7811 */ /* 0x000fe200078fe0ff */
[----:B------:R-:W-:Y:S01]  /*0550*/  IMAD R11, R3, 0x10, R4 ;  /* 0x00000010030b7824 */ /* 0x000fe200078e0204 */
[----:B------:R-:W-:Y:S02]  /*0560*/  SGXT.U32 R12, R12, 0x3 ;  /* 0x000000030c0c781a */ /* 0x000fe40000000000 */
[----:B------:R-:W-:Y:S01]  /*0570*/  @!P0 LOP3.LUT R10, R10, 0x60, RZ, 0xc0, !PT ;  /* 0x000000600a0a8812 */ /* 0x000fe200078ec0ff */
[----:B------:R-:W-:Y:S06]  /*0580*/  @!P0 BRA `(.L_x_0) ;  /* 0x0000003000dc8947 */ /* 0x000fec0003800000 */
[----:B------:R-:W-:Y:S01]  /*0590*/  IABS R22, R26 ;  /* 0x0000001a00167213 */ /* 0x000fe20000000000 */
[----:B------:R-:W-:Y:S01]  /*05a0*/  IMAD.SHL.U32 R10, R0, 0x20, RZ ;  /* 0x00000020000a7824 */ /* 0x000fe200078e00ff */
[----:B------:R-:W-:Y:S01]  /*05b0*/  IABS R2, R27 ;  /* 0x0000001b00027213 */ /* 0x000fe20000000000 */
[----:B------:R-:W-:Y:S01]  /*05c0*/  ULDC UR5, c[0x0][0x234] ;  /* 0x00008d0000057ab9 */ /* 0x000fe20000000800 */
[----:B------:R-:W0:Y:S01]  /*05d0*/  I2F.RP R8, R22 ;  /* 0x0000001600087306 */ /* 0x000e220000209400 */
[----:B------:R-:W-:Y:S01]  /*05e0*/  IABS R19, R11 ;  /* 0x0000000b00137213 */ /* 0x000fe20000000000 */
[----:B------:R-:W-:Y:S01]  /*05f0*/  ULDC.64 UR8, c[0x0][0x210] ;  /* 0x0000840000087ab9 */ /* 0x000fe20000000a00 */
[----:B------:R-:W-:Y:S02]  /*0600*/  LOP3.LUT R16, R10, 0xc00, RZ, 0xc0, !PT ;  /* 0x00000c000a107812 */ /* 0x000fe400078ec0ff */
[----:B------:R-:W-:-:S03]  /*0610*/  ISETP.GE.AND P3, PT, R11, RZ, PT ;  /* 0x000000ff0b00720c */ /* 0x000fc60003f66270 */
[----:B------:R-:W1:Y:S08]  /*0620*/  I2F.RP R3, R2 ;  /* 0x0000000200037306 */ /* 0x000e700000209400 */
[----:B0-----:R-:W0:Y:S08]  /*0630*/  MUFU.RCP R8, R8 ;  /* 0x0000000800087308 */ /* 0x001e300000001000 */
[----:B-1----:R-:W1:Y:S01]  /*0640*/  MUFU.RCP R3, R3 ;  /* 0x0000000300037308 */ /* 0x002e620000001000 */
[----:B0-----:R-:W-:Y:S01]  /*0650*/  VIADD R6, R8, 0xffffffe ;  /* 0x0ffffffe08067836 */ /* 0x001fe20000000000 */
[----:B------:R-:W-:-:S06]  /*0660*/  LOP3.LUT R8, R0, 0x3f, RZ, 0xc0, !PT ;  /* 0x0000003f00087812 */ /* 0x000fcc00078ec0ff */
[----:B------:R0:W2:Y:S01]  /*0670*/  F2I.FTZ.U32.TRUNC.NTZ R7, R6 ;  /* 0x0000000600077305 */ /* 0x0000a2000021f000 */
[----:B-1----:R-:W-:-:S07]  /*0680*/  VIADD R4, R3, 0xffffffe ;  /* 0x0ffffffe03047836 */ /* 0x002fce0000000000 */
[----:B------:R1:W3:Y:S01]  /*0690*/  F2I.FTZ.U32.TRUNC.NTZ R5, R4 ;  /* 0x0000000400057305 */ /* 0x0002e2000021f000 */
[----:B0-----:R-:W-:Y:S02]  /*06a0*/  IMAD.MOV.U32 R6, RZ, RZ, RZ ;  /* 0x000000ffff067224 */ /* 0x001fe400078e00ff */
[----:B--2---:R-:W-:Y:S01]  /*06b0*/  IMAD.MOV R13, RZ, RZ, -R7 ;  /* 0x000000ffff0d7224 */ /* 0x004fe200078e0a07 */
[----:B-1----:R-:W-:-:S03]  /*06c0*/  SHF.R.S32.HI R4, RZ, 0x1f, R31 ;  /* 0x0000001fff047819 */ /* 0x002fc6000001141f */
[----:B------:R-:W-:Y:S01]  /*06d0*/  IMAD R13, R13, R22, RZ ;  /* 0x000000160d0d7224 */ /* 0x000fe200078e02ff */
[----:B------:R-:W-:Y:S01]  /*06e0*/  LEA.HI R31, R4, R31, RZ, 0x6 ;  /* 0x0000001f041f7211 */ /* 0x000fe200078f30ff */
[----:B------:R-:W-:Y:S02]  /*06f0*/  IMAD.MOV.U32 R4, RZ, RZ, RZ ;  /* 0x000000ffff047224 */ /* 0x000fe400078e00ff */
[----:B---3--:R-:W-:Y:S01]  /*0700*/  IMAD.MOV R3, RZ, RZ, -R5 ;  /* 0x000000ffff037224 */ /* 0x008fe200078e0a05 */
[----:B------:R-:W-:Y:S01]  /*0710*/  SHF.R.S32.HI R31, RZ, 0x6, R31 ;  /* 0x00000006ff1f7819 */ /* 0x000fe2000001141f */
[----:B------:R-:W-:Y:S01]  /*0720*/  IMAD.HI.U32 R7, R7, R13, R6 ;  /* 0x0000000d07077227 */ /* 0x000fe200078e0006 */
[----:B------:R-:W-:-:S03]  /*0730*/  SHF.R.U32.HI R6, RZ, 0x6, R0 ;  /* 0x00000006ff067819 */ /* 0x000fc60000011600 */
[----:B------:R-:W-:Y:S01]  /*0740*/  IMAD R3, R3, R2, RZ ;  /* 0x0000000203037224 */ /* 0x000fe200078e02ff */
[----:B------:R-:W-:Y:S01]  /*0750*/  SGXT.U32 R6, R6, 0x1 ;  /* 0x000000010606781a */ /* 0x000fe20000000000 */
[----:B------:R-:W-:-:S03]  /*0760*/  IMAD.HI.U32 R7, R7, R19, RZ ;  /* 0x0000001307077227 */ /* 0x000fc600078e00ff */
[----:B------:R-:W-:Y:S01]  /*0770*/  LOP3.LUT R17, R9, R6, RZ, 0xfc, !PT ;  /* 0x0000000609117212 */ /* 0x000fe200078efcff */
[----:B------:R-:W-:Y:S01]  /*0780*/  IMAD.HI.U32 R5, R5, R3, R4 ;  /* 0x0000000305057227 */ /* 0x000fe200078e0004 */
[----:B------:R-:W-:Y:S02]  /*0790*/  LOP3.LUT R3, R0, 0x7, RZ, 0xc0, !PT ;  /* 0x0000000700037812 */ /* 0x000fe400078ec0ff */
[C---:B------:R-:W-:Y:S01]  /*07a0*/  LOP3.LUT R13, R17.reuse, 0x3e, RZ, 0xfc, !PT ;  /* 0x0000003e110d7812 */ /* 0x040fe200078efcff */
[----:B------:R-:W-:Y:S01]  /*07b0*/  IMAD.MOV R7, RZ, RZ, -R7 ;  /* 0x000000ffff077224 */ /* 0x000fe200078e0a07 */
[----:B------:R-:W-:Y:S01]  /*07c0*/  LOP3.LUT R23, R17, 0x3c, RZ, 0xfc, !PT ;  /* 0x0000003c11177812 */ /* 0x000fe200078efcff */
[----:B------:R-:W-:Y:S01]  /*07d0*/  IMAD R16, R3, 0x80, R16 ;  /* 0x0000008003107824 */ /* 0x000fe200078e0210 */
[----:B------:R-:W-:Y:S01]  /*07e0*/  IABS R15, R13 ;  /* 0x0000000d000f7213 */ /* 0x000fe20000000000 */
[----:B------:R-:W-:Y:S01]  /*07f0*/  IMAD R19, R22, R7, R19 ;  /* 0x0000000716137224 */ /* 0x000fe200078e0213 */
[----:B------:R-:W-:Y:S01]  /*0800*/  SHF.R.S32.HI R7, RZ, 0x6, R0 ;  /* 0x00000006ff077819 */ /* 0x000fe20000011400 */
[----:B------:R-:W-:Y:S01]  /*0810*/  IMAD.SHL.U32 R4, R0, 0x2, RZ ;  /* 0x0000000200047824 */ /* 0x000fe200078e00ff */
[----:B------:R-:W-:Y:S01]  /*0820*/  LOP3.LUT R24, R17, 0x3a, RZ, 0xfc, !PT ;  /* 0x0000003a11187812 */ /* 0x000fe200078efcff */
[----:B------:R-:W-:Y:S01]  /*0830*/  IMAD.SHL.U32 R3, R3, 0x10, RZ ;  /* 0x0000001003037824 */ /* 0x000fe200078e00ff */
[----:B------:R-:W-:Y:S01]  /*0840*/  SGXT R7, R7, 0x1 ;  /* 0x000000010707781a */ /* 0x000fe20000000200 */
[----:B------:R-:W-:Y:S01]  /*0850*/  IMAD.SHL.U32 R6, R8, 0x2, RZ ;  /* 0x0000000208067824 */ /* 0x000fe200078e00ff */
[----:B------:R-:W-:-:S02]  /*0860*/  IABS R18, R23 ;  /* 0x0000001700127213 */ /* 0x000fc40000000000 */
[----:B------:R-:W-:Y:S02]  /*0870*/  LOP3.LUT R3, R3, 0x30, R4, 0x78, !PT ;  /* 0x0000003003037812 */ /* 0x000fe400078e7804 */
[----:B------:R-:W-:Y:S02]  /*0880*/  LOP3.LUT R7, R6, 0x90, R7, 0x78, !PT ;  /* 0x0000009006077812 */ /* 0x000fe400078e7807 */
[----:B------:R-:W-:Y:S01]  /*0890*/  ISETP.GT.U32.AND P0, PT, R22, R19, PT ;  /* 0x000000131600720c */ /* 0x000fe20003f04070 */
[----:B------:R-:W-:Y:S01]  /*08a0*/  IMAD.IADD R6, R16, 0x1, R3 ;  /* 0x0000000110067824 */ /* 0x000fe200078e0203 */
[----:B------:R-:W-:Y:S01]  /*08b0*/  IABS R20, R24 ;  /* 0x0000001800147213 */ /* 0x000fe20000000000 */
[----:B------:R-:W-:Y:S01]  /*08c0*/  IMAD.HI.U32 R3, R5, R15, RZ ;  /* 0x0000000f05037227 */ /* 0x000fe200078e00ff */
[----:B------:R-:W-:Y:S02]  /*08d0*/  ISETP.GE.AND P1, PT, R13, RZ, PT ;  /* 0x000000ff0d00720c */ /* 0x000fe40003f26270 */
[----:B------:R-:W-:Y:S01]  /*08e0*/  LOP3.LUT R25, R17, 0x38, RZ, 0xfc, !PT ;  /* 0x0000003811197812 */ /* 0x000fe200078efcff */
[----:B------:R-:W-:Y:S01]  /*08f0*/  IMAD.HI.U32 R13, R5, R18, RZ ;  /* 0x00000012050d7227 */ /* 0x000fe200078e00ff */
[----:B------:R-:W-:-:S02]  /*0900*/  ISETP.GE.AND P6, PT, R23, RZ, PT ;  /* 0x000000ff1700720c */ /* 0x000fc40003fc6270 */
[C---:B------:R-:W-:Y:S01]  /*0910*/  LOP3.LUT R23, R17.reuse, 0x36, RZ, 0xfc, !PT ;  /* 0x0000003611177812 */ /* 0x040fe200078efcff */
[----:B------:R-:W-:Y:S01]  /*0920*/  IMAD.MOV R16, RZ, RZ, -R3 ;  /* 0x000000ffff107224 */ /* 0x000fe200078e0a03 */
[----:B------:R-:W-:Y:S01]  /*0930*/  LOP3.LUT R29, R17, 0x2e, RZ, 0xfc, !PT ;  /* 0x0000002e111d7812 */ /* 0x000fe200078efcff */
[----:B------:R-:W-:Y:S01]  /*0940*/  IMAD.HI.U32 R3, R5, R20, RZ ;  /* 0x0000001405037227 */ /* 0x000fe200078e00ff */
[C---:B------:R-:W-:Y:S02]  /*0950*/  LOP3.LUT R28, R17.reuse, 0x30, RZ, 0xfc, !PT ;  /* 0x00000030111c7812 */ /* 0x040fe400078efcff */
[C---:B------:R-:W-:Y:S01]  /*0960*/  LOP3.LUT R30, R17.reuse, 0x2c, RZ, 0xfc, !PT ;  /* 0x0000002c111e7812 */ /* 0x040fe200078efcff */
[----:B------:R-:W-:Y:S01]  /*0970*/  IMAD.MOV R21, RZ, RZ, -R13 ;  /* 0x000000ffff157224 */ /* 0x000fe200078e0a0d */
[C---:B------:R-:W-:Y:S01]  /*0980*/  LOP3.LUT R32, R17.reuse, 0x2a, RZ, 0xfc, !PT ;  /* 0x0000002a11207812 */ /* 0x040fe200078efcff */
[C---:B------:R-:W-:Y:S01]  /*0990*/  IMAD R13, R2.reuse, R16, R15 ;  /* 0x00000010020d7224 */ /* 0x040fe200078e020f */
[----:B------:R-:W-:Y:S01]  /*09a0*/  IABS R15, R25 ;  /* 0x00000019000f7213 */ /* 0x000fe20000000000 */
[----:B------:R-:W-:Y:S01]  /*09b0*/  IMAD.MOV R3, RZ, RZ, -R3 ;  /* 0x000000ffff037224 */ /* 0x000fe200078e0a03 */
[----:B------:R-:W-:Y:S01]  /*09c0*/  LOP3.LUT R34, R17, 0x28, RZ, 0xfc, !PT ;  /* 0x0000002811227812 */ /* 0x000fe200078efcff */
[C---:B------:R-:W-:Y:S01]  /*09d0*/  IMAD R16, R2.reuse, R21, R18 ;  /* 0x0000001502107224 */ /* 0x040fe200078e0212 */
[C---:B------:R-:W-:Y:S01]  /*09e0*/  ISETP.GT.U32.AND P2, PT, R2.reuse, R13, PT ;  /* 0x0000000d0200720c */ /* 0x040fe20003f44070 */
[----:B------:R-:W-:Y:S01]  /*09f0*/  @!P0 IMAD.IADD R19, R19, 0x1, -R22 ;  /* 0x0000000113138824 */ /* 0x000fe200078e0a16 */
[----:B------:R-:W-:Y:S01]  /*0a00*/  LOP3.LUT R36, R17, 0x26, RZ, 0xfc, !PT ;  /* 0x0000002611247812 */ /* 0x000fe200078efcff */
[----:B------:R-:W-:Y:S01]  /*0a10*/  IMAD.MOV.U32 R21, RZ, RZ, R15 ;  /* 0x000000ffff157224 */ /* 0x000fe200078e000f */
[C---:B------:R-:W-:Y:S01]  /*0a20*/  ISETP.GT.U32.AND P4, PT, R2.reuse, R16, PT ;  /* 0x000000100200720c */ /* 0x040fe20003f84070 */
[----:B------:R-:W-:Y:S01]  /*0a30*/  IMAD R15, R2, R3, R20 ;  /* 0x00000003020f7224 */ /* 0x000fe200078e0214 */
[----:B------:R-:W-:Y:S01]  /*0a40*/  ISETP.GT.U32.AND P0, PT, R22, R19, PT ;  /* 0x000000131600720c */ /* 0x000fe20003f04070 */
[----:B------:R-:W-:Y:S01]  /*0a50*/  IMAD.HI.U32 R18, R5, R21, RZ ;  /* 0x0000001505127227 */ /* 0x000fe200078e00ff */
[----:B------:R-:W-:-:S02]  /*0a60*/  IABS R20, R23 ;  /* 0x0000001700147213 */ /* 0x000fc40000000000 */
[----:B------:R-:W-:Y:S01]  /*0a70*/  ISETP.GT.U32.AND P5, PT, R2, R15, PT ;  /* 0x0000000f0200720c */ /* 0x000fe20003fa4070 */
[----:B------:R-:W-:Y:S01]  /*0a80*/  IMAD.MOV R18, RZ, RZ, -R18 ;  /* 0x000000ffff127224 */ /* 0x000fe200078e0a12 */
[----:B------:R-:W-:Y:S01]  /*0a90*/  LOP3.LUT R37, R17, 0x22, RZ, 0xfc, !PT ;  /* 0x0000002211257812 */ /* 0x000fe200078efcff */
[--C-:B------:R-:W-:Y:S01]  /*0aa0*/  @!P2 IMAD.IADD R13, R13, 0x1, -R2.reuse ;  /* 0x000000010d0da824 */ /* 0x100fe200078e0a02 */
[----:B------:R-:W-:Y:S01]  /*0ab0*/  ISETP.GE.AND P2, PT, R24, RZ, PT ;  /* 0x000000ff1800720c */ /* 0x000fe20003f46270 */
[----:B------:R-:W-:Y:S01]  /*0ac0*/  IMAD R18, R2, R18, R21 ;  /* 0x0000001202127224 */ /* 0x000fe200078e0215 */
[----:B------:R-:W-:Y:S01]  /*0ad0*/  LOP3.LUT R21, R17, 0x34, RZ, 0xfc, !PT ;  /* 0x0000003411157812 */ /* 0x000fe200078efcff */
[----:B------:R-:W-:Y:S01]  /*0ae0*/  @!P4 IMAD.IADD R16, R16, 0x1, -R2 ;  /* 0x000000011010c824 */ /* 0x000fe200078e0a02 */
[----:B------:R-:W-:Y:S01]  /*0af0*/  IABS R35, R37 ;  /* 0x0000002500237213 */ /* 0x000fe20000000000 */
[----:B------:R-:W-:Y:S01]  /*0b00*/  @!P0 IMAD.IADD R19, R19, 0x1, -R22 ;  /* 0x0000000113138824 */ /* 0x000fe200078e0a16 */
[----:B------:R-:W-:-:S02]  /*0b10*/  ISETP.NE.AND P0, PT, R26, RZ, PT ;  /* 0x000000ff1a00720c */ /* 0x000fc40003f05270 */
[----:B------:R-:W-:Y:S01]  /*0b20*/  IABS R22, R21 ;  /* 0x0000001500167213 */ /* 0x000fe20000000000 */
[----:B------:R-:W-:Y:S01]  /*0b30*/  @!P5 IMAD.IADD R15, R15, 0x1, -R2 ;  /* 0x000000010f0fd824 */ /* 0x000fe200078e0a02 */
[C---:B------:R-:W-:Y:S01]  /*0b40*/  ISETP.GT.U32.AND P5, PT, R2.reuse, R16, PT ;  /* 0x000000100200720c */ /* 0x040fe20003fa4070 */
[----:B------:R-:W-:Y:S01]  /*0b50*/  IMAD.MOV.U32 R3, RZ, RZ, R19 ;  /* 0x000000ffff037224 */ /* 0x000fe200078e0013 */
[----:B------:R-:W-:Y:S01]  /*0b60*/  LOP3.LUT R38, R17, 0x1a, RZ, 0xfc, !PT ;  /* 0x0000001a11267812 */ /* 0x000fe200078efcff */
[----:B------:R-:W-:Y:S01]  /*0b70*/  IMAD.HI.U32 R19, R5, R20, RZ ;  /* 0x0000001405137227 */ /* 0x000fe200078e00ff */
[C---:B------:R-:W-:Y:S02]  /*0b80*/  ISETP.GT.U32.AND P4, PT, R2.reuse, R15, PT ;  /* 0x0000000f0200720c */ /* 0x040fe40003f84070 */
[----:B------:R-:W-:Y:S01]  /*0b90*/  IABS R43, R38 ;  /* 0x00000026002b7213 */ /* 0x000fe20000000000 */
[----:B------:R-:W-:Y:S01]  /*0ba0*/  IMAD.MOV R19, RZ, RZ, -R19 ;  /* 0x000000ffff137224 */ /* 0x000fe200078e0a13 */
[----:B------:R-:W-:Y:S01]  /*0bb0*/  LOP3.LUT R40, R17, 0x18, RZ, 0xfc, !PT ;  /* 0x0000001811287812 */ /* 0x000fe200078efcff */
[----:B------:R-:W-:Y:S01]  /*0bc0*/  @!P3 IMAD.MOV R3, RZ, RZ, -R3 ;  /* 0x000000ffff03b224 */ /* 0x000fe200078e0a03 */
[----:B------:R-:W-:Y:S01]  /*0bd0*/  @!P0 LOP3.LUT R3, RZ, R26, RZ, 0x33, !PT ;  /* 0x0000001aff038212 */ /* 0x000fe200078e33ff */
[C---:B------:R-:W-:Y:S01]  /*0be0*/  IMAD R19, R2.reuse, R19, R20 ;  /* 0x0000001302137224 */ /* 0x040fe200078e0214 */
[C---:B------:R-:W-:Y:S01]  /*0bf0*/  ISETP.GT.U32.AND P0, PT, R2.reuse, R18, PT ;  /* 0x000000120200720c */ /* 0x040fe20003f04070 */
[----:B------:R-:W-:Y:S01]  /*0c00*/  IMAD.HI.U32 R20, R5, R22, RZ ;  /* 0x0000001605147227 */ /* 0x000fe200078e00ff */
[----:B------:R-:W-:-:S02]  /*0c10*/  ISETP.GT.U32.AND P3, PT, R2, R13, PT ;  /* 0x0000000d0200720c */ /* 0x000fc40003f64070 */
[----:B------:R-:W-:Y:S01]  /*0c20*/  LOP3.LUT R26, R17, 0x32, RZ, 0xfc, !PT ;  /* 0x00000032111a7812 */ /* 0x000fe200078efcff */
[----:B------:R-:W-:Y:S01]  /*0c30*/  @!P5 IMAD.IADD R16, R16, 0x1, -R2 ;  /* 0x000000011010d824 */ /* 0x000fe200078e0a02 */
[----:B------:R-:W-:Y:S01]  /*0c40*/  ISETP.GE.AND P5, PT, R23, RZ, PT ;  /* 0x000000ff1700720c */ /* 0x000fe20003fa6270 */
[----:B------:R-:W-:Y:S01]  /*0c50*/  IMAD.MOV R23, RZ, RZ, -R20 ;  /* 0x000000ffff177224 */ /* 0x000fe200078e0a14 */
[----:B------:R-:W-:Y:S01]  /*0c60*/  IABS R24, R26 ;  /* 0x0000001a00187213 */ /* 0x000fe20000000000 */
[----:B------:R-:W-:Y:S01]  /*0c70*/  @!P4 IMAD.IADD R15, R15, 0x1, -R2 ;  /* 0x000000010f0fc824 */ /* 0x000fe200078e0a02 */
[C---:B------:R-:W-:Y:S01]  /*0c80*/  ISETP.GT.U32.AND P4, PT, R2.reuse, R19, PT ;  /* 0x000000130200720c */ /* 0x040fe20003f84070 */
[----:B------:R-:W-:Y:S01]  /*0c90*/  IMAD R20, R2, R23, R22 ;  /* 0x0000001702147224 */ /* 0x000fe200078e0216 */
[----:B------:R-:W-:Y:S01]  /*0ca0*/  IABS R22, R29 ;  /* 0x0000001d00167213 */ /* 0x000fe20000000000 */
[----:B------:R-:W-:Y:S01]  /*0cb0*/  @!P6 IMAD.MOV R16, RZ, RZ, -R16 ;  /* 0x000000ffff10e224 */ /* 0x000fe200078e0a10 */
[----:B------:R-:W-:Y:S01]  /*0cc0*/  IABS R45, R40 ;  /* 0x00000028002d7213 */ /* 0x000fe20000000000 */
[--C-:B------:R-:W-:Y:S01]  /*0cd0*/  @!P0 IMAD.IADD R18, R18, 0x1, -R2.reuse ;  /* 0x0000000112128824 */ /* 0x100fe200078e0a02 */
[----:B------:R-:W-:Y:S01]  /*0ce0*/  ISETP.GT.U32.AND P6, PT, R2, R20, PT ;  /* 0x000000140200720c */ /* 0x000fe20003fc4070 */
[----:B------:R-:W-:Y:S01]  /*0cf0*/  @!P3 IMAD.IADD R13, R13, 0x1, -R2 ;  /* 0x000000010d0db824 */ /* 0x000fe200078e0a02 */
[----:B------:R-:W-:Y:S01]  /*0d00*/  ISETP.GE.AND P0, PT, R21, RZ, PT ;  /* 0x000000ff1500720c */ /* 0x000fe20003f06270 */
[----:B------:R-:W-:Y:S01]  /*0d10*/  IMAD.HI.U32 R21, R5, R24, RZ ;  /* 0x0000001805157227 */ /* 0x000fe200078e00ff */
[----:B------:R-:W-:-:S02]  /*0d20*/  ISETP.GE.AND P3, PT, R25, RZ, PT ;  /* 0x000000ff1900720c */ /* 0x000fc40003f66270 */
[----:B------:R-:W-:Y:S01]  /*0d30*/  IABS R25, R28 ;  /* 0x0000001c00197213 */ /* 0x000fe20000000000 */
[----:B------:R-:W-:Y:S01]  /*0d40*/  IMAD.MOV R21, RZ, RZ, -R21 ;  /* 0x000000ffff157224 */ /* 0x000fe200078e0a15 */
[----:B------:R-:W-:Y:S01]  /*0d50*/  LOP3.LUT R44, R17, 0x10, RZ, 0xfc, !PT ;  /* 0x00000010112c7812 */ /* 0x000fe200078efcff */
[----:B------:R-:W-:Y:S01]  /*0d60*/  @!P1 IMAD.MOV R13, RZ, RZ, -R13 ;  /* 0x000000ffff0d9224 */ /* 0x000fe200078e0a0d */
[----:B------:R-:W-:Y:S01]  /*0d70*/  ISETP.GT.U32.AND P1, PT, R2, R18, PT ;  /* 0x000000120200720c */ /* 0x000fe20003f24070 */
[--C-:B------:R-:W-:Y:S01]  /*0d80*/  @!P4 IMAD.IADD R19, R19, 0x1, -R2.reuse ;  /* 0x000000011313c824 */ /* 0x100fe200078e0a02 */
[----:B------:R-:W-:Y:S01]  /*0d90*/  IABS R53, R44 ;  /* 0x0000002c00357213 */ /* 0x000fe20000000000 */
[----:B------:R-:W-:Y:S01]  /*0da0*/  @!P6 IMAD.IADD R20, R20, 0x1, -R2 ;  /* 0x000000011414e824 */ /* 0x000fe200078e0a02 */
[----:B------:R-:W-:Y:S01]  /*0db0*/  LOP3.LUT R46, R17, 0xe, RZ, 0xfc, !PT ;  /* 0x0000000e112e7812 */ /* 0x000fe200078efcff */
[C---:B------:R-:W-:Y:S01]  /*0dc0*/  IMAD R21, R2.reuse, R21, R24 ;  /* 0x0000001502157224 */ /* 0x040fe200078e0218 */
[C---:B------:R-:W-:Y:S01]  /*0dd0*/  ISETP.GT.U32.AND P4, PT, R2.reuse, R19, PT ;  /* 0x000000130200720c */ /* 0x040fe20003f84070 */
[----:B------:R-:W-:Y:S01]  /*0de0*/  IMAD.MOV.U32 R24, RZ, RZ, R22 ;  /* 0x000000ffff187224 */ /* 0x000fe200078e0016 */
[----:B------:R-:W-:Y:S01]  /*0df0*/  ISETP.GT.U32.AND P6, PT, R2, R20, PT ;  /* 0x000000140200720c */ /* 0x000fe20003fc4070 */
[----:B------:R-:W-:Y:S01]  /*0e00*/  IMAD.HI.U32 R22, R5, R25, RZ ;  /* 0x0000001905167227 */ /* 0x000fe200078e00ff */
[----:B------:R-:W-:-:S02]  /*0e10*/  LOP3.LUT R42, R17, 0x12, RZ, 0xfc, !PT ;  /* 0x00000012112a7812 */ /* 0x000fc400078efcff */
[----:B------:R-:W-:Y:S01]  /*0e20*/  IABS R55, R46 ;  /* 0x0000002e00377213 */ /* 0x000fe20000000000 */
[----:B------:R-:W-:Y:S01]  /*0e30*/  IMAD.HI.U32 R23, R5, R24, RZ ;  /* 0x0000001805177227 */ /* 0x000fe200078e00ff */
[----:B------:R-:W-:Y:S02]  /*0e40*/  IABS R51, R42 ;  /* 0x0000002a00337213 */ /* 0x000fe40000000000 */
[C---:B------:R-:W-:Y:S01]  /*0e50*/  LOP3.LUT R48, R17.reuse, 0xc, RZ, 0xfc, !PT ;  /* 0x0000000c11307812 */ /* 0x040fe200078efcff */
[----:B------:R-:W-:Y:S01]  /*0e60*/  IMAD.MOV R23, RZ, RZ, -R23 ;  /* 0x000000ffff177224 */ /* 0x000fe200078e0a17 */
[----:B------:R-:W-:Y:S01]  /*0e70*/  LOP3.LUT R50, R17, 0xa, RZ, 0xfc, !PT ;  /* 0x0000000a11327812 */ /* 0x000fe200078efcff */
[----:B------:R-:W-:Y:S01]  /*0e80*/  @!P1 IMAD.IADD R18, R18, 0x1, -R2 ;  /* 0x0000000112129824 */ /* 0x000fe200078e0a02 */
[----:B------:R-:W-:Y:S01]  /*0e90*/  ISETP.GE.AND P1, PT, R26, RZ, PT ;  /* 0x000000ff1a00720c */ /* 0x000fe20003f26270 */
[----:B------:R-:W-:Y:S01]  /*0ea0*/  IMAD R23, R2, R23, R24 ;  /* 0x0000001702177224 */ /* 0x000fe200078e0218 */
[----:B------:R-:W-:Y:S01]  /*0eb0*/  IABS R26, R30 ;  /* 0x0000001e001a7213 */ /* 0x000fe20000000000 */
[--C-:B------:R-:W-:Y:S01]  /*0ec0*/  @!P4 IMAD.IADD R19, R19, 0x1, -R2.reuse ;  /* 0x000000011313c824 */ /* 0x100fe200078e0a02 */
[----:B------:R-:W-:Y:S01]  /*0ed0*/  ISETP.GE.AND P4, PT, R28, RZ, PT ;  /* 0x000000ff1c00720c */ /* 0x000fe20003f86270 */
[----:B------:R-:W-:Y:S01]  /*0ee0*/  @!P6 IMAD.IADD R20, R20, 0x1, -R2 ;  /* 0x000000011414e824 */ /* 0x000fe200078e0a02 */
[----:B------:R-:W-:Y:S01]  /*0ef0*/  ISETP.GT.U32.AND P6, PT, R2, R23, PT ;  /* 0x000000170200720c */ /* 0x000fe20003fc4070 */
[----:B------:R-:W-:Y:S01]  /*0f00*/  IMAD.MOV R22, RZ, RZ, -R22 ;  /* 0x000000ffff167224 */ /* 0x000fe200078e0a16 */
[----:B------:R-:W-:Y:S01]  /*0f10*/  IABS R28, R32 ;  /* 0x00000020001c7213 */ /* 0x000fe20000000000 */
[----:B------:R-:W-:Y:S01]  /*0f20*/  IMAD.HI.U32 R24, R5, R26, RZ ;  /* 0x0000001a05187227 */ /* 0x000fe200078e00ff */
[----:B------:R-:W-:-:S02]  /*0f30*/  IABS R57, R48 ;  /* 0x0000003000397213 */ /* 0x000fc40000000000 */
[----:B------:R-:W-:Y:S01]  /*0f40*/  IABS R59, R50 ;  /* 0x00000032003b7213 */ /* 0x000fe20000000000 */
[----:B------:R-:W-:Y:S01]  /*0f50*/  @!P5 IMAD.MOV R19, RZ, RZ, -R19 ;  /* 0x000000ffff13d224 */ /* 0x000fe200078e0a13 */
[----:B------:R-:W-:Y:S01]  /*0f60*/  ISETP.GE.AND P5, PT, R29, RZ, PT ;  /* 0x000000ff1d00720c */ /* 0x000fe20003fa6270 */
[----:B------:R-:W-:Y:S01]  /*0f70*/  @!P2 IMAD.MOV R15, RZ, RZ, -R15 ;  /* 0x000000ffff0fa224 */ /* 0x000fe200078e0a0f */
[C---:B------:R-:W-:Y:S01]  /*0f80*/  ISETP.GT.U32.AND P2, PT, R2.reuse, R21, PT ;  /* 0x000000150200720c */ /* 0x040fe20003f44070 */
[----:B------:R-:W-:Y:S01]  /*0f90*/  IMAD R22, R2, R22, R25 ;  /* 0x0000001602167224 */ /* 0x000fe200078e0219 */
[----:B------:R-:W-:Y:S01]  /*0fa0*/  IABS R65, R17 ;  /* 0x0000001100417213 */ /* 0x000fe20000000000 */
[----:B------:R-:W-:Y:S01]  /*0fb0*/  IMAD.MOV R29, RZ, RZ, -R24 ;  /* 0x000000ffff1d7224 */ /* 0x000fe200078e0a18 */
[----:B------:R-:W-:Y:S01]  /*0fc0*/  LOP3.LUT R52, R17, 0x4, RZ, 0xfc, !PT ;  /* 0x0000000411347812 */ /* 0x000fe200078efcff */
[----:B------:R-:W-:-:S03]  /*0fd0*/  IMAD.HI.U32 R25, R5, R28, RZ ;  /* 0x0000001c05197227 */ /* 0x000fc600078e00ff */
[----:B------:R-:W-:Y:S01]  /*0fe0*/  IABS R63, R52 ;  /* 0x00000034003f7213 */ /* 0x000fe20000000000 */
[C---:B------:R-:W-:Y:S01]  /*0ff0*/  IMAD R24, R2.reuse, R29, R26 ;  /* 0x0000001d02187224 */ /* 0x040fe200078e021a */
[----:B------:R-:W-:Y:S01]  /*1000*/  IABS R26, R34 ;  /* 0x00000022001a7213 */ /* 0x000fe20000000000 */
[----:B------:R-:W-:Y:S02]  /*1010*/  IMAD.MOV R25, RZ, RZ, -R25 ;  /* 0x000000ffff197224 */ /* 0x000fe400078e0a19 */
[----:B------:R-:W-:Y:S02]  /*1020*/  @!P6 IMAD.IADD R23, R23, 0x1, -R2 ;  /* 0x000000011717e824 */ /* 0x000fe400078e0a02 */
[C---:B------:R-:W-:Y:S02]  /*1030*/  IMAD R25, R2.reuse, R25, R28 ;  /* 0x0000001902197224 */ /* 0x040fe400078e021c */
[----:B------:R-:W-:Y:S01]  /*1040*/  IMAD.MOV.U32 R28, RZ, RZ, R26 ;  /* 0x000000ffff1c7224 */ /* 0x000fe200078e001a */
[----:B------:R-:W-:Y:S01]  /*1050*/  ISETP.GT.U32.AND P6, PT, R2, R23, PT ;  /* 0x000000170200720c */ /* 0x000fe20003fc4070 */
[----:B------:R-:W-:-:S02]  /*1060*/  @!P2 IMAD.IADD R21, R21, 0x1, -R2 ;  /* 0x000000011515a824 */ /* 0x000fc400078e0a02 */
[----:B------:R-:W-:-:S03]  /*1070*/  IMAD.HI.U32 R26, R5, R28, RZ ;  /* 0x0000001c051a7227 */ /* 0x000fc600078e00ff */
[C---:B------:R-:W-:Y:S01]  /*1080*/  ISETP.GT.U32.AND P2, PT, R2.reuse, R21, PT ;  /* 0x000000150200720c */ /* 0x040fe20003f44070 */
[----:B------:R-:W-:Y:S02]  /*1090*/  IMAD.MOV R29, RZ, RZ, -R26 ;  /* 0x000000ffff1d7224 */ /* 0x000fe400078e0a1a */
[----:B------:R-:W-:Y:S01]  /*10a0*/  @!P3 IMAD.MOV R18, RZ, RZ, -R18 ;  /* 0x000000ffff12b224 */ /* 0x000fe200078e0a12 */
[C---:B------:R-:W-:Y:S01]  /*10b0*/  ISETP.GT.U32.AND P3, PT, R2.reuse, R22, PT ;  /* 0x000000160200720c */ /* 0x040fe20003f64070 */
[C---:B------:R-:W-:Y:S02]  /*10c0*/  IMAD R26, R2.reuse, R29, R28 ;  /* 0x0000001d021a7224 */ /* 0x040fe400078e021c */
[----:B------:R-:W-:Y:S02]  /*10d0*/  @!P6 IMAD.IADD R23, R23, 0x1, -R2 ;  /* 0x000000011717e824 */ /* 0x000fe400078e0a02 */
[----:B------:R-:W-:Y:S01]  /*10e0*/  @!P0 IMAD.MOV R20, RZ, RZ, -R20 ;  /* 0x000000ffff148224 */ /* 0x000fe200078e0a14 */
[C---:B------:R-:W-:Y:S01]  /*10f0*/  ISETP.GT.U32.AND P6, PT, R2.reuse, R26, PT ;  /* 0x0000001a0200720c */ /* 0x040fe20003fc4070 */
[----:B------:R-:W-:Y:S01]  /*1100*/  @!P5 IMAD.MOV R23, RZ, RZ, -R23 ;  /* 0x000000ffff17d224 */ /* 0x000fe200078e0a17 */
[----:B------:R-:W-:Y:S01]  /*1110*/  ISETP.GT.U32.AND P0, PT, R2, R24, PT ;  /* 0x000000180200720c */ /* 0x000fe20003f04070 */
[--C-:B------:R-:W-:Y:S01]  /*1120*/  @!P2 IMAD.IADD R21, R21, 0x1, -R2.reuse ;  /* 0x000000011515a824 */ /* 0x100fe200078e0a02 */
[----:B------:R-:W-:Y:S01]  /*1130*/  ISETP.GE.AND P2, PT, R30, RZ, PT ;  /* 0x000000ff1e00720c */ /* 0x000fe20003f46270 */
[----:B------:R-:W-:Y:S01]  /*1140*/  IMAD R3, R3, UR5, RZ ;  /* 0x0000000503037c24 */ /* 0x000fe2000f8e02ff */
[----:B------:R-:W-:Y:S01]  /*1150*/  IABS R30, R36 ;  /* 0x00000024001e7213 */ /* 0x000fe20000000000 */
[----:B------:R-:W-:Y:S01]  /*1160*/  @!P1 IMAD.MOV R21, RZ, RZ, -R21 ;  /* 0x000000ffff159224 */ /* 0x000fe200078e0a15 */
[----:B------:R-:W-:Y:S01]  /*1170*/  ISETP.GE.AND P1, PT, R32, RZ, PT ;  /* 0x000000ff2000720c */ /* 0x000fe20003f26270 */
[--C-:B------:R-:W-:Y:S01]  /*1180*/  @!P3 IMAD.IADD R22, R22, 0x1, -R2.reuse ;  /* 0x000000011616b824 */ /* 0x100fe200078e0a02 */
[----:B------:R-:W-:Y:S01]  /*1190*/  LOP3.LUT R32, R17, 0x24, RZ, 0xfc, !PT ;  /* 0x0000002411207812 */ /* 0x000fe200078efcff */
[----:B------:R-:W-:Y:S01]  /*11a0*/  IMAD.HI.U32 R28, R5, R30, RZ ;  /* 0x0000001e051c7227 */ /* 0x000fe200078e00ff */
[----:B------:R-:W-:Y:S01]  /*11b0*/  ISETP.GE.AND P5, PT, R36, RZ, PT ;  /* 0x000000ff2400720c */ /* 0x000fe20003fa6270 */
[----:B------:R-:W-:Y:S01]  /*11c0*/  ULDC UR5, c[0x0][0x240] ;  /* 0x0000900000057ab9 */ /* 0x000fe20000000800 */
[----:B------:R-:W-:Y:S01]  /*11d0*/  IABS R33, R32 ;  /* 0x0000002000217213 */ /* 0x000fe20000000000 */
[----:B------:R-:W-:Y:S01]  /*11e0*/  @!P6 IMAD.IADD R26, R26, 0x1, -R2 ;  /* 0x000000011a1ae824 */ /* 0x000fe200078e0a02 */
[----:B------:R-:W-:Y:S01]  /*11f0*/  ISETP.GT.U32.AND P3, PT, R2, R22, PT ;  /* 0x000000160200720c */ /* 0x000fe20003f64070 */
[----:B------:R-:W-:-:S02]  /*1200*/  IMAD.MOV R29, RZ, RZ, -R28 ;  /* 0x000000ffff1d7224 */ /* 0x000fc400078e0a1c */
[----:B------:R-:W-:Y:S01]  /*1210*/  IMAD.HI.U32 R28, R5, R33, RZ ;  /* 0x00000021051c7227 */ /* 0x000fe200078e00ff */
[----:B------:R-:W-:-:S03]  /*1220*/  ISETP.GT.U32.AND P6, PT, R2, R26, PT ;  /* 0x0000001a0200720c */ /* 0x000fc60003fc4070 */
[----:B------:R-:W-:Y:S02]  /*1230*/  IMAD.MOV R28, RZ, RZ, -R28 ;  /* 0x000000ffff1c7224 */ /* 0x000fe400078e0a1c */
[----:B------:R-:W-:Y:S02]  /*1240*/  @!P0 IMAD.IADD R24, R24, 0x1, -R2 ;  /* 0x0000000118188824 */ /* 0x000fe400078e0a02 */
[C---:B------:R-:W-:Y:S01]  /*1250*/  IMAD R33, R2.reuse, R28, R33 ;  /* 0x0000001c02217224 */ /* 0x040fe200078e0221 */
[----:B------:R-:W-:Y:S01]  /*1260*/  LOP3.LUT R28, R17, 0x20, RZ, 0xfc, !PT ;  /* 0x00000020111c7812 */ /* 0x000fe200078efcff */
[C---:B------:R-:W-:Y:S01]  /*1270*/  IMAD R29, R2.reuse, R29, R30 ;  /* 0x0000001d021d7224 */ /* 0x040fe200078e021e */
[----:B------:R-:W-:Y:S01]  /*1280*/  ISETP.GT.U32.AND P0, PT, R2, R24, PT ;  /* 0x000000180200720c */ /* 0x000fe20003f04070 */
[--C-:B------:R-:W-:Y:S01]  /*1290*/  @!P3 IMAD.IADD R22, R22, 0x1, -R2.reuse ;  /* 0x000000011616b824 */ /* 0x100fe200078e0a02 */
[----:B------:R-:W-:Y:S01]  /*12a0*/  ISETP.GT.U32.AND P3, PT, R2, R25, PT ;  /* 0x000000190200720c */ /* 0x000fe20003f64070 */
[----:B------:R-:W-:Y:S01]  /*12b0*/  @!P6 IMAD.IADD R26, R26, 0x1, -R2 ;  /* 0x000000011a1ae824 */ /* 0x000fe200078e0a02 */
[----:B------:R-:W-:Y:S01]  /*12c0*/  ISETP.GT.U32.AND P6, PT, R2, R33, PT ;  /* 0x000000210200720c */ /* 0x000fe20003fc4070 */
[----:B------:R-:W-:-:S04]  /*12d0*/  IMAD.HI.U32 R30, R5, R35, RZ ;  /* 0x00000023051e7227 */ /* 0x000fc800078e00ff */
[----:B------:R-:W-:Y:S02]  /*12e0*/  IMAD.MOV R30, RZ, RZ, -R30 ;  /* 0x000000ffff1e7224 */ /* 0x000fe400078e0a1e */
[----:B------:R-:W-:Y:S02]  /*12f0*/  @!P4 IMAD.MOV R22, RZ, RZ, -R22 ;  /* 0x000000ffff16c224 */ /* 0x000fe400078e0a16 */
[--C-:B------:R-:W-:Y:S01]  /*1300*/  @!P0 IMAD.IADD R24, R24, 0x1, -R2.reuse ;  /* 0x0000000118188824 */ /* 0x100fe200078e0a02 */
[C---:B------:R-:W-:Y:S01]  /*1310*/  ISETP.GT.U32.AND P0, PT, R2.reuse, R29, PT ;  /* 0x0000001d0200720c */ /* 0x040fe20003f04070 */
[----:B------:R-:W-:Y:S01]  /*1320*/  IMAD R35, R2, R30, R35 ;  /* 0x0000001e02237224 */ /* 0x000fe200078e0223 */
[----:B------:R-:W-:Y:S01]  /*1330*/  LOP3.LUT R30, R17, 0x1e, RZ, 0xfc, !PT ;  /* 0x0000001e111e7812 */ /* 0x000fe200078efcff */
[--C-:B------:R-:W-:Y:S02]  /*1340*/  @!P6 IMAD.IADD R33, R33, 0x1, -R2.reuse ;  /* 0x000000012121e824 */ /* 0x100fe400078e0a02 */
[----:B------:R-:W-:Y:S01]  /*1350*/  @!P3 IMAD.IADD R25, R25, 0x1, -R2 ;  /* 0x000000011919b824 */ /* 0x000fe200078e0a02 */
[----:B------:R-:W-:Y:S01]  /*1360*/  ISETP.GE.AND P3, PT, R34, RZ, PT ;  /* 0x000000ff2200720c */ /* 0x000fe20003f66270 */
[----:B------:R-:W-:Y:S01]  /*1370*/  @!P2 IMAD.MOV R24, RZ, RZ, -R24 ;  /* 0x000000ffff18a224 */ /* 0x000fe200078e0a18 */
[----:B------:R-:W-:Y:S01]  /*1380*/  ISETP.GT.U32.AND P6, PT, R2, R33, PT ;  /* 0x000000210200720c */ /* 0x000fe20003fc4070 */
[----:B------:R-:W-:Y:S01]  /*1390*/  IMAD.HI.U32 R34, R5, R43, RZ ;  /* 0x0000002b05227227 */ /* 0x000fe200078e00ff */
[----:B------:R-:W-:-:S02]  /*13a0*/  ISETP.GE.AND P2, PT, R32, RZ, PT ;  /* 0x000000ff2000720c */ /* 0x000fc40003f46270 */
[----:B------:R-:W-:Y:S01]  /*13b0*/  LOP3.LUT R32, R17, 0x1c, RZ, 0xfc, !PT ;  /* 0x0000001c11207812 */ /* 0x000fe200078efcff */
[----:B------:R-:W-:Y:S01]  /*13c0*/  @!P0 IMAD.IADD R29, R29, 0x1, -R2 ;  /* 0x000000011d1d8824 */ /* 0x000fe200078e0a02 */
[----:B------:R-:W-:Y:S01]  /*13d0*/  IABS R39, R30 ;  /* 0x0000001e00277213 */ /* 0x000fe20000000000 */
[----:B------:R-:W-:Y:S01]  /*13e0*/  IMAD.MOV R34, RZ, RZ, -R34 ;  /* 0x000000ffff227224 */ /* 0x000fe200078e0a22 */
[C---:B------:R-:W-:Y:S02]  /*13f0*/  ISETP.GT.U32.AND P4, PT, R2.reuse, R25, PT ;  /* 0x000000190200720c */ /* 0x040fe40003f84070 */
[----:B------:R-:W-:Y:S01]  /*1400*/  ISETP.GT.U32.AND P0, PT, R2, R29, PT ;  /* 0x0000001d0200720c */ /* 0x000fe20003f04070 */
[----:B------:R-:W-:Y:S01]  /*1410*/  @!P3 IMAD.MOV R26, RZ, RZ, -R26 ;  /* 0x000000ffff1ab224 */ /* 0x000fe200078e0a1a */
[----:B------:R-:W-:Y:S01]  /*1420*/  ISETP.GE.AND P3, PT, R30, RZ, PT ;  /* 0x000000ff1e00720c */ /* 0x000fe20003f66270 */
[----:B------:R-:W-:Y:S01]  /*1430*/  @!P6 IMAD.IADD R33, R33, 0x1, -R2 ;  /* 0x000000012121e824 */ /* 0x000fe200078e0a02 */
[----:B------:R-:W-:Y:S01]  /*1440*/  ISETP.GT.U32.AND P6, PT, R2, R35, PT ;  /* 0x000000230200720c */ /* 0x000fe20003fc4070 */
[----:B------:R-:W-:Y:S01]  /*1450*/  IMAD.HI.U32 R30, R5, R39, RZ ;  /* 0x00000027051e7227 */ /* 0x000fe200078e00ff */
[----:B------:R-:W-:-:S03]  /*1460*/  IABS R41, R32 ;  /* 0x0000002000297213 */ /* 0x000fc60000000000 */
[----:B------:R-:W-:Y:S02]  /*1470*/  IMAD.MOV R30, RZ, RZ, -R30 ;  /* 0x000000ffff1e7224 */ /* 0x000fe400078e0a1e */
[--C-:B------:R-:W-:Y:S01]  /*1480*/  @!P4 IMAD.IADD R25, R25, 0x1, -R2.reuse ;  /* 0x000000011919c824 */ /* 0x100fe200078e0a02 */
[----:B------:R-:W-:Y:S01]  /*1490*/  ISETP.GE.AND P4, PT, R37, RZ, PT ;  /* 0x000000ff2500720c */ /* 0x000fe20003f86270 */
[----:B------:R-:W-:Y:S01]  /*14a0*/  @!P0 IMAD.IADD R29, R29, 0x1, -R2 ;  /* 0x000000011d1d8824 */ /* 0x000fe200078e0a02 */
[----:B------:R-:W-:Y:S01]  /*14b0*/  ISETP.GE.AND P0, PT, R32, RZ, PT ;  /* 0x000000ff2000720c */ /* 0x000fe20003f06270 */
[----:B------:R-:W-:Y:S01]  /*14c0*/  IMAD.HI.U32 R32, R5, R41, RZ ;  /* 0x0000002905207227 */ /* 0x000fe200078e00ff */
[----:B------:R-:W-:-:S03]  /*14d0*/  IABS R37, R28 ;  /* 0x0000001c00257213 */ /* 0x000fc60000000000 */
[----:B------:R-:W-:Y:S02]  /*14e0*/  @!P6 IMAD.IADD R35, R35, 0x1, -R2 ;  /* 0x000000012323e824 */ /* 0x000fe400078e0a02 */
[----:B------:R-:W-:Y:S02]  /*14f0*/  IMAD.MOV R32, RZ, RZ, -R32 ;  /* 0x000000ffff207224 */ /* 0x000fe400078e0a20 */
[C---:B------:R-:W-:Y:S01]  /*1500*/  IMAD R39, R2.reuse, R30, R39 ;  /* 0x0000001e02277224 */ /* 0x040fe200078e0227 */
[C---:B------:R-:W-:Y:S01]  /*1510*/  ISETP.GT.U32.AND P6, PT, R2.reuse, R35, PT ;  /* 0x000000230200720c */ /* 0x040fe20003fc4070 */
[C---:B------:R-:W-:Y:S02]  /*1520*/  IMAD R41, R2.reuse, R32, R41 ;  /* 0x0000002002297224 */ /* 0x040fe400078e0229 */
[----:B------:R-:W-:Y:S01]  /*1530*/  @!P2 IMAD.MOV R33, RZ, RZ, -R33 ;  /* 0x000000ffff21a224 */ /* 0x000fe200078e0a21 */
[----:B------:R-:W-:Y:S01]  /*1540*/  ISETP.GT.U32.AND P2, PT, R2, R39, PT ;  /* 0x000000270200720c */ /* 0x000fe20003f44070 */
[----:B------:R-:W-:Y:S01]  /*1550*/  @!P1 IMAD.MOV R25, RZ, RZ, -R25 ;  /* 0x000000ffff199224 */ /* 0x000fe200078e0a19 */
[----:B------:R-:W-:Y:S01]  /*1560*/  ISETP.GE.AND P1, PT, R28, RZ, PT ;  /* 0x000000ff1c00720c */ /* 0x000fe20003f26270 */
[----:B------:R-:W-:-:S04]  /*1570*/  IMAD.HI.U32 R28, R5, R37, RZ ;  /* 0x00000025051c7227 */ /* 0x000fc800078e00ff */
[----:B------:R-:W-:Y:S02]  /*1580*/  IMAD.MOV R36, RZ, RZ, -R28 ;  /* 0x000000ffff247224 */ /* 0x000fe400078e0a1c */
[----:B------:R-:W-:Y:S01]  /*1590*/  @!P6 IMAD.IADD R35, R35, 0x1, -R2 ;  /* 0x000000012323e824 */ /* 0x000fe200078e0a02 */
[C---:B------:R-:W-:Y:S01]  /*15a0*/  ISETP.GT.U32.AND P6, PT, R2.reuse, R41, PT ;  /* 0x000000290200720c */ /* 0x040fe20003fc4070 */
[----:B------:R-:W-:Y:S01]  /*15b0*/  IMAD R43, R2, R34, R43 ;  /* 0x00000022022b7224 */ /* 0x000fe200078e022b */
[----:B------:R-:W-:Y:S01]  /*15c0*/  LOP3.LUT R34, R17, 0x16, RZ, 0xfc, !PT ;  /* 0x0000001611227812 */ /* 0x000fe200078efcff */
[----:B------:R-:W-:-:S03]  /*15d0*/  IMAD.HI.U32 R28, R5, R45, RZ ;  /* 0x0000002d051c7227 */ /* 0x000fc600078e00ff */
[----:B------:R-:W-:Y:S01]  /*15e0*/  IABS R47, R34 ;  /* 0x00000022002f7213 */ /* 0x000fe20000000000 */
[----:B------:R-:W-:Y:S02]  /*15f0*/  @!P2 IMAD.IADD R39, R39, 0x1, -R2 ;  /* 0x000000012727a824 */ /* 0x000fe400078e0a02 */
[C---:B------:R-:W-:Y:S01]  /*1600*/  IMAD R37, R2.reuse, R36, R37 ;  /* 0x0000002402257224 */ /* 0x040fe200078e0225 */
[----:B------:R-:W-:Y:S01]  /*1610*/  LOP3.LUT R36, R17, 0x14, RZ, 0xfc, !PT ;  /* 0x0000001411247812 */ /* 0x000fe200078efcff */
[----:B------:R-:W-:Y:S02]  /*1620*/  IMAD.MOV R28, RZ, RZ, -R28 ;  /* 0x000000ffff1c7224 */ /* 0x000fe400078e0a1c */
[----:B------:R-:W-:Y:S01]  /*1630*/  @!P6 IMAD.IADD R41, R41, 0x1, -R2 ;  /* 0x000000012929e824 */ /* 0x000fe200078e0a02 */
[C---:B------:R-:W-:Y:S01]  /*1640*/  ISETP.GT.U32.AND P6, PT, R2.reuse, R39, PT ;  /* 0x000000270200720c */ /* 0x040fe20003fc4070 */
[C---:B------:R-:W-:Y:S01]  /*1650*/  IMAD R45, R2.reuse, R28, R45 ;  /* 0x0000001c022d7224 */ /* 0x040fe200078e022d */
[----:B------:R-:W-:Y:S01]  /*1660*/  IABS R49, R36 ;  /* 0x0000002400317213 */ /* 0x000fe20000000000 */
[----:B------:R-:W-:Y:S01]  /*1670*/  @!P5 IMAD.MOV R29, RZ, RZ, -R29 ;  /* 0x000000ffff1dd224 */ /* 0x000fe200078e0a1d */
[----:B------:R-:W-:Y:S01]  /*1680*/  ISETP.GT.U32.AND P5, PT, R2, R37, PT ;  /* 0x000000250200720c */ /* 0x000fe20003fa4070 */
[----:B------:R-:W-:-:S04]  /*1690*/  IMAD.HI.U32 R28, R5, R47, RZ ;  /* 0x0000002f051c7227 */ /* 0x000fc800078e00ff */
[----:B------:R-:W-:Y:S02]  /*16a0*/  IMAD.MOV R28, RZ, RZ, -R28 ;  /* 0x000000ffff1c7224 */ /* 0x000fe400078e0a1c */
[----:B------:R-:W-:-:S04]  /*16b0*/  IMAD.HI.U32 R30, R5, R49, RZ ;  /* 0x00000031051e7227 */ /* 0x000fc800078e00ff */
[C---:B------:R-:W-:Y:S02]  /*16c0*/  IMAD R47, R2.reuse, R28, R47 ;  /* 0x0000001c022f7224 */ /* 0x040fe400078e022f */
[--C-:B------:R-:W-:Y:S02]  /*16d0*/  @!P6 IMAD.IADD R39, R39, 0x1, -R2.reuse ;  /* 0x000000012727e824 */ /* 0x100fe400078e0a02 */
[----:B------:R-:W-:Y:S01]  /*16e0*/  @!P5 IMAD.IADD R37, R37, 0x1, -R2 ;  /* 0x000000012525d824 */ /* 0x000fe200078e0a02 */
[C---:B------:R-:W-:Y:S01]  /*16f0*/  ISETP.GT.U32.AND P6, PT, R2.reuse, R47, PT ;  /* 0x0000002f0200720c */ /* 0x040fe20003fc4070 */
[----:B------:R-:W-:Y:S01]  /*1700*/  IMAD.HI.U32 R28, R5, R53, RZ ;  /* 0x00000035051c7227 */ /* 0x000fe200078e00ff */
[C---:B------:R-:W-:Y:S02]  /*1710*/  ISETP.GT.U32.AND P5, PT, R2.reuse, R43, PT ;  /* 0x0000002b0200720c */ /* 0x040fe40003fa4070 */
[----:B------:R-:W-:Y:S01]  /*1720*/  ISETP.GT.U32.AND P2, PT, R2, R37, PT ;  /* 0x000000250200720c */ /* 0x000fe20003f44070 */
[----:B------:R-:W-:-:S02]  /*1730*/  IMAD.MOV R28, RZ, RZ, -R28 ;  /* 0x000000ffff1c7224 */ /* 0x000fc400078e0a1c */
[----:B------:R-:W-:Y:S02]  /*1740*/  @!P3 IMAD.MOV R39, RZ, RZ, -R39 ;  /* 0x000000ffff27b224 */ /* 0x000fe400078e0a27 */
[----:B------:R-:W-:Y:S02]  /*1750*/  IMAD R53, R2, R28, R53 ;  /* 0x0000001c02357224 */ /* 0x000fe400078e0235 */
[----:B------:R-:W-:-:S04]  /*1760*/  IMAD.HI.U32 R28, R5, R55, RZ ;  /* 0x00000037051c7227 */ /* 0x000fc800078e00ff */
[--C-:B------:R-:W-:Y:S01]  /*1770*/  @!P6 IMAD.IADD R47, R47, 0x1, -R2.reuse ;  /* 0x000000012f2fe824 */ /* 0x100fe200078e0a02 */
[C---:B------:R-:W-:Y:S01]  /*1780*/  ISETP.GT.U32.AND P6, PT, R2.reuse, R53, PT ;  /* 0x000000350200720c */ /* 0x040fe20003fc4070 */
[--C-:B------:R-:W-:Y:S01]  /*1790*/  @!P5 IMAD.IADD R43, R43, 0x1, -R2.reuse ;  /* 0x000000012b2bd824 */ /* 0x100fe200078e0a02 */
[C---:B------:R-:W-:Y:S01]  /*17a0*/  ISETP.GT.U32.AND P5, PT, R2.reuse, R41, PT ;  /* 0x000000290200720c */ /* 0x040fe20003fa4070 */
[----:B------:R-:W-:Y:S01]  /*17b0*/  @!P2 IMAD.IADD R37, R37, 0x1, -R2 ;  /* 0x000000012525a824 */ /* 0x000fe200078e0a02 */
[C---:B------:R-:W-:Y:S01]  /*17c0*/  ISETP.GT.U32.AND P3, PT, R2.reuse, R47, PT ;  /* 0x0000002f0200720c */ /* 0x040fe20003f64070 */
[----:B------:R-:W-:Y:S01]  /*17d0*/  IMAD.HI.U32 R32, R5, R51, RZ ;  /* 0x0000003305207227 */ /* 0x000fe200078e00ff */
[----:B------:R-:W-:-:S03]  /*17e0*/  ISETP.GT.U32.AND P2, PT, R2, R45, PT ;  /* 0x0000002d0200720c */ /* 0x000fc60003f44070 */
[----:B------:R-:W-:Y:S01]  /*17f0*/  @!P4 IMAD.MOV R35, RZ, RZ, -R35 ;  /* 0x000000ffff23c224 */ /* 0x000fe200078e0a23 */
[C---:B------:R-:W-:Y:S01]  /*1800*/  ISETP.GT.U32.AND P4, PT, R2.reuse, R43, PT ;  /* 0x0000002b0200720c */ /* 0x040fe20003f84070 */
[----:B------:R-:W-:Y:S02]  /*1810*/  IMAD.MOV R30, RZ, RZ, -R30 ;  /* 0x000000ffff1e7224 */ /* 0x000fe400078e0a1e */
[----:B------:R-:W-:Y:S02]  /*1820*/  IMAD.MOV R28, RZ, RZ, -R28 ;  /* 0x000000ffff1c7224 */ /* 0x000fe400078e0a1c */
[----:B------:R-:W-:Y:S02]  /*1830*/  IMAD.MOV R32, RZ, RZ, -R32 ;  /* 0x000000ffff207224 */ /* 0x000fe400078e0a20 */
[C---:B------:R-:W-:Y:S02]  /*1840*/  IMAD R49, R2.reuse, R30, R49 ;  /* 0x0000001e02317224 */ /* 0x040fe400078e0231 */
[----:B------:R-:W-:-:S02]  /*1850*/  IMAD R55, R2, R28, R55 ;  /* 0x0000001c02377224 */ /* 0x000fc400078e0237 */
[C---:B------:R-:W-:Y:S01]  /*1860*/  IMAD R51, R2.reuse, R32, R51 ;  /* 0x0000002002337224 */ /* 0x040fe200078e0233 */
[----:B------:R-:W-:Y:S01]  /*1870*/  LOP3.LUT R32, R17, 0x2, RZ, 0xfc, !PT ;  /* 0x0000000211207812 */ /* 0x000fe200078efcff */
[--C-:B------:R-:W-:Y:S01]  /*1880*/  @!P5 IMAD.IADD R41, R41, 0x1, -R2.reuse ;  /* 0x000000012929d824 */ /* 0x100fe200078e0a02 */
[C---:B------:R-:W-:Y:S01]  /*1890*/  ISETP.GT.U32.AND P5, PT, R2.reuse, R49, PT ;  /* 0x000000310200720c */ /* 0x040fe20003fa4070 */
[--C-:B------:R-:W-:Y:S01]  /*18a0*/  @!P3 IMAD.IADD R47, R47, 0x1, -R2.reuse ;  /* 0x000000012f2fb824 */ /* 0x100fe200078e0a02 */
[C---:B------:R-:W-:Y:S01]  /*18b0*/  ISETP.GT.U32.AND P3, PT, R2.reuse, R55, PT ;  /* 0x000000370200720c */ /* 0x040fe20003f64070 */
[----:B------:R-:W-:Y:S01]  /*18c0*/  @!P2 IMAD.IADD R45, R45, 0x1, -R2 ;  /* 0x000000012d2da824 */ /* 0x000fe200078e0a02 */
[----:B------:R-:W-:Y:S01]  /*18d0*/  ISETP.GT.U32.AND P2, PT, R2, R51, PT ;  /* 0x000000330200720c */ /* 0x000fe20003f44070 */
[----:B------:R-:W-:-:S04]  /*18e0*/  IMAD.HI.U32 R28, R5, R57, RZ ;  /* 0x00000039051c7227 */ /* 0x000fc800078e00ff */
[----:B------:R-:W-:Y:S01]  /*18f0*/  @!P4 IMAD.IADD R43, R43, 0x1, -R2 ;  /* 0x000000012b2bc824 */ /* 0x000fe200078e0a02 */
[----:B------:R-:W-:Y:S01]  /*1900*/  ISETP.GE.AND P4, PT, R38, RZ, PT ;  /* 0x000000ff2600720c */ /* 0x000fe20003f86270 */
[----:B------:R-:W-:Y:S02]  /*1910*/  IMAD.MOV R28, RZ, RZ, -R28 ;  /* 0x000000ffff1c7224 */ /* 0x000fe400078e0a1c */
[--C-:B------:R-:W-:Y:S01]  /*1920*/  @!P5 IMAD.IADD R49, R49, 0x1, -R2.reuse ;  /* 0x000000013131d824 */ /* 0x100fe200078e0a02 */
[----:B------:R-:W-:Y:S01]  /*1930*/  ISETP.GE.AND P5, PT, R40, RZ, PT ;  /* 0x000000ff2800720c */ /* 0x000fe20003fa6270 */
[C---:B------:R-:W-:Y:S01]  /*1940*/  IMAD R57, R2.reuse, R28, R57 ;  /* 0x0000001c02397224 */ /* 0x040fe200078e0239 */
[----:B------:R-:W-:Y:S01]  /*1950*/  IABS R40, R32 ;  /* 0x0000002000287213 */ /* 0x000fe20000000000 */
[--C-:B------:R-:W-:Y:S02]  /*1960*/  @!P3 IMAD.IADD R55, R55, 0x1, -R2.reuse ;  /* 0x000000013737b824 */ /* 0x100fe400078e0a02 */
[----:B------:R-:W-:Y:S01]  /*1970*/  @!P2 IMAD.IADD R51, R51, 0x1, -R2 ;  /* 0x000000013333a824 */ /* 0x000fe200078e0a02 */
[----:B------:R-:W-:Y:S01]  /*1980*/  ISETP.GT.U32.AND P3, PT, R2, R57, PT ;  /* 0x000000390200720c */ /* 0x000fe20003f64070 */
[----:B------:R-:W-:Y:S01]  /*1990*/  IMAD.HI.U32 R30, R5, R59, RZ ;  /* 0x0000003b051e7227 */ /* 0x000fe200078e00ff */
[----:B------:R-:W-:-:S03]  /*19a0*/  ISETP.GE.AND P2, PT, R34, RZ, PT ;  /* 0x000000ff2200720c */ /* 0x000fc60003f46270 */
[----:B------:R-:W-:Y:S01]  /*19b0*/  @!P0 IMAD.MOV R41, RZ, RZ, -R41 ;  /* 0x000000ffff298224 */ /* 0x000fe200078e0a29 */
[C---:B------:R-:W-:Y:S01]  /*19c0*/  ISETP.GT.U32.AND P0, PT, R2.reuse, R49, PT ;  /* 0x000000310200720c */ /* 0x040fe20003f04070 */
[----:B------:R-:W-:Y:S01]  /*19d0*/  @!P4 IMAD.MOV R43, RZ, RZ, -R43 ;  /* 0x000000ffff2bc224 */ /* 0x000fe200078e0a2b */
[C---:B------:R-:W-:Y:S01]  /*19e0*/  ISETP.GT.U32.AND P4, PT, R2.reuse, R51, PT ;  /* 0x000000330200720c */ /* 0x040fe20003f84070 */
[----:B------:R-:W-:Y:S02]  /*19f0*/  IMAD.MOV R30, RZ, RZ, -R30 ;  /* 0x000000ffff1e7224 */ /* 0x000fe400078e0a1e */
[----:B------:R-:W-:Y:S01]  /*1a00*/  @!P1 IMAD.MOV R37, RZ, RZ, -R37 ;  /* 0x000000ffff259224 */ /* 0x000fe200078e0a25 */
[C---:B------:R-:W-:Y:S01]  /*1a10*/  ISETP.GT.U32.AND P1, PT, R2.reuse, R45, PT ;  /* 0x0000002d0200720c */ /* 0x040fe20003f24070 */
[----:B------:R-:W-:Y:S02]  /*1a20*/  @!P6 IMAD.IADD R53, R53, 0x1, -R2 ;  /* 0x000000013535e824 */ /* 0x000fe400078e0a02 */
[----:B------:R-:W-:-:S02]  /*1a30*/  IMAD R59, R2, R30, R59 ;  /* 0x0000001e023b7224 */ /* 0x000fc400078e023b */
[--C-:B------:R-:W-:Y:S01]  /*1a40*/  @!P3 IMAD.IADD R57, R57, 0x1, -R2.reuse ;  /* 0x000000013939b824 */ /* 0x100fe200078e0a02 */
[C---:B------:R-:W-:Y:S01]  /*1a50*/  ISETP.GT.U32.AND P6, PT, R2.reuse, R53, PT ;  /* 0x000000350200720c */ /* 0x040fe20003fc4070 */
[--C-:B------:R-:W-:Y:S01]  /*1a60*/  @!P0 IMAD.IADD R49, R49, 0x1, -R2.reuse ;  /* 0x0000000131318824 */ /* 0x100fe200078e0a02 */
[----:B------:R-:W-:Y:S01]  /*1a70*/  ISETP.GT.U32.AND P3, PT, R2, R59, PT ;  /* 0x0000003b0200720c */ /* 0x000fe20003f64070 */
[--C-:B------:R-:W-:Y:S01]  /*1a80*/  @!P4 IMAD.IADD R51, R51, 0x1, -R2.reuse ;  /* 0x000000013333c824 */ /* 0x100fe200078e0a02 */
[----:B------:R-:W-:Y:S01]  /*1a90*/  ISETP.GE.AND P0, PT, R42, RZ, PT ;  /* 0x000000ff2a00720c */ /* 0x000fe20003f06270 */
[----:B------:R-:W-:Y:S01]  /*1aa0*/  IMAD.HI.U32 R34, R5, R65, RZ ;  /* 0x0000004105227227 */ /* 0x000fe200078e00ff */
[----:B------:R-:W-:Y:S02]  /*1ab0*/  ISETP.GE.AND P4, PT, R44, RZ, PT ;  /* 0x000000ff2c00720c */ /* 0x000fe40003f86270 */
[----:B------:R-:W-:Y:S01]  /*1ac0*/  LOP3.LUT R42, R17, 0x8, RZ, 0xfc, !PT ;  /* 0x00000008112a7812 */ /* 0x000fe200078efcff */
[----:B------:R-:W-:Y:S01]  /*1ad0*/  @!P1 IMAD.IADD R45, R45, 0x1, -R2 ;  /* 0x000000012d2d9824 */ /* 0x000fe200078e0a02 */
[----:B------:R-:W-:Y:S01]  /*1ae0*/  LOP3.LUT R44, R17, 0x6, RZ, 0xfc, !PT ;  /* 0x00000006112c7812 */ /* 0x000fe200078efcff */
[----:B------:R-:W-:Y:S01]  /*1af0*/  IMAD.MOV R38, RZ, RZ, -R34 ;  /* 0x000000ffff267224 */ /* 0x000fe200078e0a22 */
[----:B------:R-:W-:Y:S01]  /*1b00*/  ISETP.GE.AND P1, PT, R36, RZ, PT ;  /* 0x000000ff2400720c */ /* 0x000fe20003f26270 */
[--C-:B------:R-:W-:Y:S01]  /*1b10*/  @!P6 IMAD.IADD R53, R53, 0x1, -R2.reuse ;  /* 0x000000013535e824 */ /* 0x100fe200078e0a02 */
[----:B------:R-:W-:Y:S01]  /*1b20*/  IABS R36, R42 ;  /* 0x0000002a00247213 */ /* 0x000fe20000000000 */
[----:B------:R-:W-:Y:S01]  /*1b30*/  @!P3 IMAD.IADD R59, R59, 0x1, -R2 ;  /* 0x000000013b3bb824 */ /* 0x000fe200078e0a02 */
[----:B------:R-:W-:Y:S01]  /*1b40*/  IABS R61, R44 ;  /* 0x0000002c003d7213 */ /* 0x000fe20000000000 */
[----:B------:R-:W-:Y:S01]  /*1b50*/  IMAD.HI.U32 R30, R5, R63, RZ ;  /* 0x0000003f051e7227 */ /* 0x000fe200078e00ff */
[----:B------:R-:W-:-:S02]  /*1b60*/  ISETP.GE.AND P6, PT, R17, RZ, PT ;  /* 0x000000ff1100720c */ /* 0x000fc40003fc6270 */
[----:B------:R-:W-:Y:S01]  /*1b70*/  ISETP.GT.U32.AND P3, PT, R2, R55, PT ;  /* 0x000000370200720c */ /* 0x000fe20003f64070 */
[----:B------:R-:W-:-:S04]  /*1b80*/  IMAD.HI.U32 R17, R5, R36, RZ ;  /* 0x0000002405117227 */ /* 0x000fc800078e00ff */
[----:B------:R-:W-:-:S04]  /*1b90*/  IMAD.HI.U32 R28, R5, R61, RZ ;  /* 0x0000003d051c7227 */ /* 0x000fc800078e00ff */
[----:B------:R-:W-:Y:S02]  /*1ba0*/  IMAD.MOV.U32 R34, RZ, RZ, R40 ;  /* 0x000000ffff227224 */ /* 0x000fe400078e0028 */
[----:B------:R-:W-:Y:S01]  /*1bb0*/  @!P5 IMAD.MOV R45, RZ, RZ, -R45 ;  /* 0x000000ffff2dd224 */ /* 0x000fe200078e0a2d */
[C---:B------:R-:W-:Y:S01]  /*1bc0*/  ISETP.GT.U32.AND P5, PT, R2.reuse, R59, PT ;  /* 0x0000003b0200720c */ /* 0x040fe20003fa4070 */
[----:B------:R-:W-:Y:S01]  /*1bd0*/  @!P2 IMAD.MOV R47, RZ, RZ, -R47 ;  /* 0x000000ffff2fa224 */ /* 0x000fe200078e0a2f */
[----:B------:R-:W-:Y:S01]  /*1be0*/  ISETP.GT.U32.AND P2, PT, R2, R57, PT ;  /* 0x000000390200720c */ /* 0x000fe20003f44070 */
[----:B------:R-:W-:Y:S02]  /*1bf0*/  IMAD.MOV R17, RZ, RZ, -R17 ;  /* 0x000000ffff117224 */ /* 0x000fe400078e0a11 */
[----:B------:R-:W-:Y:S02]  /*1c00*/  IMAD.MOV R28, RZ, RZ, -R28 ;  /* 0x000000ffff1c7224 */ /* 0x000fe400078e0a1c */
[----:B------:R-:W-:-:S02]  /*1c10*/  IMAD.MOV R30, RZ, RZ, -R30 ;  /* 0x000000ffff1e7224 */ /* 0x000fc400078e0a1e */
[----:B------:R-:W-:-:S04]  /*1c20*/  IMAD.HI.U32 R5, R5, R34, RZ ;  /* 0x0000002205057227 */ /* 0x000fc800078e00ff */
[C---:B------:R-:W-:Y:S02]  /*1c30*/  IMAD R17, R2.reuse, R17, R36 ;  /* 0x0000001102117224 */ /* 0x040fe400078e0224 */
[C---:B------:R-:W-:Y:S01]  /*1c40*/  IMAD R61, R2.reuse, R28, R61 ;  /* 0x0000001c023d7224 */ /* 0x040fe200078e023d */
[----:B------:R-:W-:Y:S01]  /*1c50*/  SHF.R.S32.HI R28, RZ, 0x2, R0 ;  /* 0x00000002ff1c7819 */ /* 0x000fe20000011400 */
[C---:B------:R-:W-:Y:S02]  /*1c60*/  IMAD R63, R2.reuse, R30, R63 ;  /* 0x0000001e023f7224 */ /* 0x040fe400078e023f */
[----:B------:R-:W-:Y:S01]  /*1c70*/  IMAD R65, R2, R38, R65 ;  /* 0x0000002602417224 */ /* 0x000fe200078e0241 */
[----:B------:R-:W-:Y:S01]  /*1c80*/  SGXT R28, R28, 0x1 ;  /* 0x000000011c1c781a */ /* 0x000fe20000000200 */
[----:B------:R-:W-:Y:S01]  /*1c90*/  IMAD.MOV R5, RZ, RZ, -R5 ;  /* 0x000000ffff057224 */ /* 0x000fe200078e0a05 */
[----:B------:R-:W0:Y:S01]  /*1ca0*/  LDC R30, c[0x0][0x238] ;  /* 0x00008e00ff1e7b82 */ /* 0x000e220000000800 */
[----:B------:R-:W-:Y:S01]  /*1cb0*/  @!P1 IMAD.MOV R49, RZ, RZ, -R49 ;  /* 0x000000ffff319224 */ /* 0x000fe200078e0a31 */
[C---:B------:R-:W-:Y:S01]  /*1cc0*/  ISETP.GT.U32.AND P1, PT, R2.reuse, R17, PT ;  /* 0x000000110200720c */ /* 0x040fe20003f24070 */
[----:B------:R-:W-:Y:S01]  /*1cd0*/  @!P0 IMAD.MOV R51, RZ, RZ, -R51 ;  /* 0x000000ffff338224 */ /* 0x000fe200078e0a33 */
[C---:B------:R-:W-:Y:S01]  /*1ce0*/  ISETP.GT.U32.AND P0, PT, R2.reuse, R61, PT ;  /* 0x0000003d0200720c */ /* 0x040fe20003f04070 */
[----:B------:R-:W-:Y:S01]  /*1cf0*/  @!P4 IMAD.MOV R53, RZ, RZ, -R53 ;  /* 0x000000ffff35c224 */ /* 0x000fe200078e0a35 */
[C---:B------:R-:W-:Y:S01]  /*1d00*/  ISETP.GT.U32.AND P4, PT, R2.reuse, R65, PT ;  /* 0x000000410200720c */ /* 0x040fe20003f84070 */
[----:B------:R-:W-:Y:S01]  /*1d10*/  IMAD R5, R2, R5, R34 ;  /* 0x0000000502057224 */ /* 0x000fe200078e0222 */
[----:B------:R-:W-:Y:S01]  /*1d20*/  LOP3.LUT R67, R28, 0x90, RZ, 0xc0, !PT ;  /* 0x000000901c437812 */ /* 0x000fe200078ec0ff */
[--C-:B------:R-:W-:Y:S01]  /*1d30*/  @!P3 IMAD.IADD R55, R55, 0x1, -R2.reuse ;  /* 0x000000013737b824 */ /* 0x100fe200078e0a02 */
[----:B------:R-:W-:Y:S01]  /*1d40*/  ISETP.GT.U32.AND P3, PT, R2, R63, PT ;  /* 0x0000003f0200720c */ /* 0x000fe20003f64070 */
[--C-:B------:R-:W-:Y:S01]  /*1d50*/  @!P2 IMAD.IADD R57, R57, 0x1, -R2.reuse ;  /* 0x000000013939a824 */ /* 0x100fe200078e0a02 */
[----:B------:R-:W-:Y:S01]  /*1d60*/  ISETP.GE.AND P2, PT, R46, RZ, PT ;  /* 0x000000ff2e00720c */ /* 0x000fe20003f46270 */
[--C-:B------:R-:W-:Y:S01]  /*1d70*/  @!P5 IMAD.IADD R59, R59, 0x1, -R2.reuse ;  /* 0x000000013b3bd824 */ /* 0x100fe200078e0a02 */
[----:B------:R-:W-:Y:S01]  /*1d80*/  ISETP.GT.U32.AND P5, PT, R2, R5, PT ;  /* 0x000000050200720c */ /* 0x000fe20003fa4070 */
[--C-:B------:R-:W-:Y:S01]  /*1d90*/  @!P1 IMAD.IADD R17, R17, 0x1, -R2.reuse ;  /* 0x0000000111119824 */ /* 0x100fe200078e0a02 */
[----:B------:R-:W-:Y:S01]  /*1da0*/  ISETP.GE.AND P1, PT, R48, RZ, PT ;  /* 0x000000ff3000720c */ /* 0x000fe20003f26270 */
[--C-:B------:R-:W-:Y:S01]  /*1db0*/  @!P0 IMAD.IADD R61, R61, 0x1, -R2.reuse ;  /* 0x000000013d3d8824 */ /* 0x100fe200078e0a02 */
[----:B------:R-:W-:Y:S01]  /*1dc0*/  ISETP.GE.AND P0, PT, R50, RZ, PT ;  /* 0x000000ff3200720c */ /* 0x000fe20003f06270 */
[----:B------:R-:W-:Y:S01]  /*1dd0*/  @!P4 IMAD.IADD R65, R65, 0x1, -R2 ;  /* 0x000000014141c824 */ /* 0x000fe200078e0a02 */
[----:B------:R-:W-:Y:S01]  /*1de0*/  ISETP.GT.U32.AND P4, PT, R2, R17, PT ;  /* 0x000000110200720c */ /* 0x000fe20003f84070 */
[----:B------:R-:W-:Y:S01]  /*1df0*/  IMAD.SHL.U32 R0, R0, 0x10, RZ ;  /* 0x0000001000007824 */ /* 0x000fe200078e00ff */
[----:B------:R-:W-:Y:S01]  /*1e00*/  LOP3.LUT R67, R67, 0x60, R10, 0xf8, !PT ;  /* 0x0000006043437812 */ /* 0x000fe200078ef80a */
[--C-:B------:R-:W-:Y:S01]  /*1e10*/  @!P3 IMAD.IADD R63, R63, 0x1, -R2.reuse ;  /* 0x000000013f3fb824 */ /* 0x100fe200078e0a02 */
[C---:B------:R-:W-:Y:S01]  /*1e20*/  ISETP.GT.U32.AND P3, PT, R2.reuse, R61, PT ;  /* 0x0000003d0200720c */ /* 0x040fe20003f64070 */
[----:B------:R-:W-:Y:S01]  /*1e30*/  @!P2 IMAD.MOV R55, RZ, RZ, -R55 ;  /* 0x000000ffff37a224 */ /* 0x000fe200078e0a37 */
[C---:B------:R-:W-:Y:S01]  /*1e40*/  ISETP.GT.U32.AND P2, PT, R2.reuse, R65, PT ;  /* 0x000000410200720c */ /* 0x040fe20003f44070 */
[----:B------:R-:W-:Y:S01]  /*1e50*/  @!P5 IMAD.IADD R5, R5, 0x1, -R2 ;  /* 0x000000010505d824 */ /* 0x000fe200078e0a02 */
[C---:B------:R-:W-:Y:S01]  /*1e60*/  ISETP.GT.U32.AND P5, PT, R2.reuse, R63, PT ;  /* 0x0000003f0200720c */ /* 0x040fe20003fa4070 */
[----:B------:R-:W-:Y:S01]  /*1e70*/  @!P1 IMAD.MOV R57, RZ, RZ, -R57 ;  /* 0x000000ffff399224 */ /* 0x000fe200078e0a39 */
[----:B------:R-:W-:Y:S01]  /*1e80*/  LOP3.LUT R67, R67, 0x10, R4, 0x78, !PT ;  /* 0x0000001043437812 */ /* 0x000fe200078e7804 */
[----:B------:R-:W-:Y:S01]  /*1e90*/  @!P0 IMAD.MOV R59, RZ, RZ, -R59 ;  /* 0x000000ffff3b8224 */ /* 0x000fe200078e0a3b */
[----:B------:R-:W-:Y:S01]  /*1ea0*/  ISETP.GT.U32.AND P1, PT, R2, R5, PT ;  /* 0x000000050200720c */ /* 0x000fe20003f24070 */
[----:B------:R-:W-:Y:S01]  /*1eb0*/  @!P4 IMAD.IADD R17, R17, 0x1, -R2 ;  /* 0x000000011111c824 */ /* 0x000fe200078e0a02 */
[----:B------:R-:W-:-:S02]  /*1ec0*/  ISETP.GE.AND P4, PT, R42, RZ, PT ;  /* 0x000000ff2a00720c */ /* 0x000fc40003f86270 */
[----:B------:R-:W-:Y:S01]  /*1ed0*/  LEA R82, P0, R3, UR8, 0x1 ;  /* 0x0000000803527c11 */ /* 0x000fe2000f8008ff */
[--C-:B------:R-:W-:Y:S01]  /*1ee0*/  @!P3 IMAD.IADD R61, R61, 0x1, -R2.reuse ;  /* 0x000000013d3db824 */ /* 0x100fe200078e0a02 */
[----:B------:R-:W-:Y:S01]  /*1ef0*/  ISETP.GE.AND P3, PT, R44, RZ, PT ;  /* 0x000000ff2c00720c */ /* 0x000fe20003f66270 */
[--C-:B------:R-:W-:Y:S01]  /*1f00*/  @!P2 IMAD.IADD R65, R65, 0x1, -R2.reuse ;  /* 0x000000014141a824 */ /* 0x100fe200078e0a02 */
[----:B------:R-:W-:Y:S01]  /*1f10*/  ISETP.GE.AND P2, PT, R52, RZ, PT ;  /* 0x000000ff3400720c */ /* 0x000fe20003f46270 */
[--C-:B------:R-:W-:Y:S01]  /*1f20*/  @!P5 IMAD.IADD R63, R63, 0x1, -R2.reuse ;  /* 0x000000013f3fd824 */ /* 0x100fe200078e0a02 */
[----:B------:R-:W-:Y:S01]  /*1f30*/  ISETP.GE.AND P5, PT, R32, RZ, PT ;  /* 0x000000ff2000720c */ /* 0x000fe20003fa6270 */
[----:B------:R-:W-:Y:S01]  /*1f40*/  @!P6 IMAD.MOV R65, RZ, RZ, -R65 ;  /* 0x000000ffff41e224 */ /* 0x000fe200078e0a41 */
[----:B------:R-:W-:Y:S01]  /*1f50*/  LEA.HI.X.SX32 R83, R3, UR9, 0x1, P0 ;  /* 0x0000000903537c11 */ /* 0x000fe200080f0eff */
[----:B------:R-:W-:Y:S01]  /*1f60*/  @!P1 IMAD.IADD R5, R5, 0x1, -R2 ;  /* 0x0000000105059824 */ /* 0x000fe200078e0a02 */
[----:B------:R-:W-:Y:S01]  /*1f70*/  ISETP.NE.AND P1, PT, R27, RZ, PT ;  /* 0x000000ff1b00720c */ /* 0x000fe20003f25270 */
[----:B------:R-:W-:Y:S01]  /*1f80*/  @!P4 IMAD.MOV R17, RZ, RZ, -R17 ;  /* 0x000000ffff11c224 */ /* 0x000fe200078e0a11 */
[----:B------:R-:W-:Y:S01]  /*1f90*/  LOP3.LUT R2, RZ, R27, RZ, 0x33, !PT ;  /* 0x0000001bff027212 */ /* 0x000fe200078e33ff */
[----:B------:R-:W-:Y:S01]  /*1fa0*/  ULDC.64 UR8, c[0x0][0x218] ;  /* 0x0000860000087ab9 */ /* 0x000fe20000000a00 */
[----:B------:R-:W1:Y:S01]  /*1fb0*/  LDC R27, c[0x0][0x23c] ;  /* 0x00008f00ff1b7b82 */ /* 0x000e620000000800 */
[----:B------:R-:W-:Y:S01]  /*1fc0*/  @!P3 IMAD.MOV R61, RZ, RZ, -R61 ;  /* 0x000000ffff3db224 */ /* 0x000fe200078e0a3d */
[C---:B------:R-:W-:Y:S01]  /*1fd0*/  SEL R21, R2.reuse, R21, !P1 ;  /* 0x0000001502157207 */ /* 0x040fe20004800000 */
[----:B------:R-:W-:Y:S01]  /*1fe0*/  @!P2 IMAD.MOV R63, RZ, RZ, -R63 ;  /* 0x000000ffff3fa224 */ /* 0x000fe200078e0a3f */
[C---:B------:R-:W-:Y:S01]  /*1ff0*/  SEL R13, R2.reuse, R13, !P1 ;  /* 0x0000000d020d7207 */ /* 0x040fe20004800000 */
[----:B------:R-:W-:Y:S01]  /*2000*/  @!P5 IMAD.MOV R5, RZ, RZ, -R5 ;  /* 0x000000ffff05d224 */ /* 0x000fe200078e0a05 */
[C---:B------:R-:W-:Y:S01]  /*2010*/  SEL R16, R2.reuse, R16, !P1 ;  /* 0x0000001002107207 */ /* 0x040fe20004800000 */
[----:B------:R-:W-:Y:S01]  /*2020*/  IMAD R21, R21, UR5, RZ ;  /* 0x0000000515157c24 */ /* 0x000fe2000f8e02ff */
[C---:B------:R-:W-:Y:S01]  /*2030*/  SEL R15, R2.reuse, R15, !P1 ;  /* 0x0000000f020f7207 */ /* 0x040fe20004800000 */
[----:B------:R-:W-:Y:S01]  /*2040*/  IMAD R13, R13, UR5, RZ ;  /* 0x000000050d0d7c24 */ /* 0x000fe2000f8e02ff */
[----:B------:R-:W-:Y:S01]  /*2050*/  SEL R18, R2, R18, !P1 ;  /* 0x0000001202127207 */ /* 0x000fe20004800000 */
        /* <DEDUP_REMOVED lines=53> */
[----:B------:R-:W-:Y:S01]  /*23b0*/  SEL R2, R2, R65, !P1 ;  /* 0x0000004102027207 */ /* 0x000fe20004800000 */
[----:B------:R-:W-:Y:S01]  /*23c0*/  IMAD R63, R63, UR5, RZ ;  /* 0x000000053f3f7c24 */ /* 0x000fe2000f8e02ff */
[----:B------:R-:W-:Y:S01]  /*23d0*/  LEA R116, P5, R21, UR8, 0x1 ;  /* 0x0000000815747c11 */ /* 0x000fe2000f8a08ff */
[----:B------:R-:W-:Y:S01]  /*23e0*/  IMAD R89, R5, UR5, RZ ;  /* 0x0000000505597c24 */ /* 0x000fe2000f8e02ff */
[----:B------:R-:W-:Y:S01]  /*23f0*/  LEA R4, P4, R13, UR8, 0x1 ;  /* 0x000000080d047c11 */ /* 0x000fe2000f8808ff */
[----:B------:R-:W-:Y:S01]  /*2400*/  IMAD R79, R2, UR5, RZ ;  /* 0x00000005024f7c24 */ /* 0x000fe2000f8e02ff */
[----:B------:R-:W-:Y:S01]  /*2410*/  LEA R2, P3, R16, UR8, 0x1 ;  /* 0x0000000810027c11 */ /* 0x000fe2000f8608ff */
[----:B------:R-:W-:Y:S01]  /*2420*/  ULDC UR5, c[0x0][0x230] ;  /* 0x00008c0000057ab9 */ /* 0x000fe20000000800 */
[----:B------:R-:W-:-:S02]  /*2430*/  LEA R106, P2, R15, UR8, 0x1 ;  /* 0x000000080f6a7c11 */ /* 0x000fc4000f8408ff */
[----:B------:R-:W-:Y:S02]  /*2440*/  LEA R118, P1, R18, UR8, 0x1 ;  /* 0x0000000812767c11 */ /* 0x000fe4000f8208ff */
[----:B------:R-:W-:Y:S01]  /*2450*/  LEA.HI.X.SX32 R117, R21, UR9, 0x1, P5 ;  /* 0x0000000915757c11 */ /* 0x000fe2000a8f0eff */
[----:B-1----:R-:W-:Y:S01]  /*2460*/  IMAD.SHL.U32 R21, R27, 0x40, RZ ;  /* 0x000000401b157824 */ /* 0x002fe200078e00ff */
[----:B------:R-:W-:Y:S02]  /*2470*/  LEA R110, P5, R33, UR8, 0x1 ;  /* 0x00000008216e7c11 */ /* 0x000fe4000f8a08ff */
[----:B------:R-:W-:Y:S02]  /*2480*/  LEA.HI.X.SX32 R5, R13, UR9, 0x1, P4 ;  /* 0x000000090d057c11 */ /* 0x000fe4000a0f0eff */
[----:B------:R-:W-:Y:S02]  /*2490*/  LEA.HI.X.SX32 R3, R16, UR9, 0x1, P3 ;  /* 0x0000000910037c11 */ /* 0x000fe400098f0eff */
[----:B------:R-:W-:-:S02]  /*24a0*/  LEA.HI.X.SX32 R107, R15, UR9, 0x1, P2 ;  /* 0x000000090f6b7c11 */ /* 0x000fc400090f0eff */
[----:B------:R-:W-:Y:S02]  /*24b0*/  LEA.HI.X.SX32 R119, R18, UR9, 0x1, P1 ;  /* 0x0000000912777c11 */ /* 0x000fe400088f0eff */
[----:B------:R-:W-:Y:S02]  /*24c0*/  LEA R36, P0, R19, UR8, 0x1 ;  /* 0x0000000813247c11 */ /* 0x000fe4000f8008ff */
[----:B------:R-:W-:Y:S02]  /*24d0*/  LEA R122, P6, R20, UR8, 0x1 ;  /* 0x00000008147a7c11 */ /* 0x000fe4000f8c08ff */
[----:B------:R-:W-:Y:S02]  /*24e0*/  LEA R124, P4, R22, UR8, 0x1 ;  /* 0x00000008167c7c11 */ /* 0x000fe4000f8808ff */
[----:B------:R-:W-:Y:S02]  /*24f0*/  LEA R120, P3, R23, UR8, 0x1 ;  /* 0x0000000817787c11 */ /* 0x000fe4000f8608ff */
[----:B------:R-:W-:-:S02]  /*2500*/  LEA R112, P2, R24, UR8, 0x1 ;  /* 0x0000000818707c11 */ /* 0x000fc4000f8408ff */
[----:B------:R-:W-:Y:S02]  /*2510*/  LEA R38, P1, R25, UR8, 0x1 ;  /* 0x0000000819267c11 */ /* 0x000fe4000f8208ff */
[----:B------:R-:W-:Y:S02]  /*2520*/  LEA.HI.X.SX32 R111, R33, UR9, 0x1, P5 ;  /* 0x00000009216f7c11 */ /* 0x000fe4000a8f0eff */
[----:B------:R-:W-:Y:S02]  /*2530*/  LEA R94, P5, R47, UR8, 0x1 ;  /* 0x000000082f5e7c11 */ /* 0x000fe4000f8a08ff */
[----:B------:R-:W-:Y:S02]  /*2540*/  LEA.HI.X.SX32 R37, R19, UR9, 0x1, P0 ;  /* 0x0000000913257c11 */ /* 0x000fe400080f0eff */
[----:B------:R-:W-:Y:S01]  /*2550*/  LEA.HI.X.SX32 R123, R20, UR9, 0x1, P6 ;  /* 0x00000009147b7c11 */ /* 0x000fe2000b0f0eff */
[----:B------:R-:W-:Y:S01]  /*2560*/  IMAD R20, R8, R27, RZ ;  /* 0x0000001b08147224 */ /* 0x000fe200078e02ff */
[----:B------:R-:W-:Y:S01]  /*2570*/  LEA.HI.X.SX32 R125, R22, UR9, 0x1, P4 ;  /* 0x00000009167d7c11 */ /* 0x000fe2000a0f0eff */
[----:B0-----:R-:W-:Y:S01]  /*2580*/  IMAD.SHL.U32 R22, R30, 0x40, RZ ;  /* 0x000000401e167824 */ /* 0x001fe200078e00ff */
[----:B------:R-:W-:Y:S01]  /*2590*/  LEA.HI.X.SX32 R121, R23, UR9, 0x1, P3 ;  /* 0x0000000917797c11 */ /* 0x000fe200098f0eff */
[-C--:B------:R-:W-:Y:S01]  /*25a0*/  IMAD R23, R14, R30.reuse, RZ ;  /* 0x0000001e0e177224 */ /* 0x080fe200078e02ff */
[----:B------:R-:W-:Y:S01]  /*25b0*/  LEA.HI.X.SX32 R113, R24, UR9, 0x1, P2 ;  /* 0x0000000918717c11 */ /* 0x000fe200090f0eff */
[----:B------:R-:W-:Y:S01]  /*25c0*/  IMAD R24, R12, R30, RZ ;  /* 0x0000001e0c187224 */ /* 0x000fe200078e02ff */
[----:B------:R-:W-:-:S02]  /*25d0*/  LEA.HI.X.SX32 R39, R25, UR9, 0x1, P1 ;  /* 0x0000000919277c11 */ /* 0x000fc400088f0eff */
[----:B------:R-:W-:Y:S02]  /*25e0*/  LEA R114, P0, R26, UR8, 0x1 ;  /* 0x000000081a727c11 */ /* 0x000fe4000f8008ff */
[----:B------:R-:W-:Y:S02]  /*25f0*/  LEA R108, P6, R29, UR8, 0x1 ;  /* 0x000000081d6c7c11 */ /* 0x000fe4000f8c08ff */
[----:B------:R-:W-:Y:S02]  /*2600*/  LEA R100, P4, R35, UR8, 0x1 ;  /* 0x0000000823647c11 */ /* 0x000fe4000f8808ff */
[----:B------:R-:W-:Y:S02]  /*2610*/  LEA R102, P3, R103, UR8, 0x1 ;  /* 0x0000000867667c11 */ /* 0x000fe4000f8608ff */
[----:B------:R-:W-:Y:S02]  /*2620*/  LEA R104, P2, R105, UR8, 0x1 ;  /* 0x0000000869687c11 */ /* 0x000fe4000f8408ff */
[----:B------:R-:W-:-:S02]  /*2630*/  LEA R96, P1, R41, UR8, 0x1 ;  /* 0x0000000829607c11 */ /* 0x000fc4000f8208ff */
[----:B------:R-:W-:Y:S02]  /*2640*/  LEA.HI.X.SX32 R95, R47, UR9, 0x1, P5 ;  /* 0x000000092f5f7c11 */ /* 0x000fe4000a8f0eff */
[----:B------:R-:W-:Y:S02]  /*2650*/  LEA R84, P5, R17, UR8, 0x1 ;  /* 0x0000000811547c11 */ /* 0x000fe4000f8a08ff */
[----:B------:R-:W-:Y:S02]  /*2660*/  LEA.HI.X.SX32 R115, R26, UR9, 0x1, P0 ;  /* 0x000000091a737c11 */ /* 0x000fe400080f0eff */
[----:B------:R-:W-:Y:S02]  /*2670*/  LEA.HI.X.SX32 R109, R29, UR9, 0x1, P6 ;  /* 0x000000091d6d7c11 */ /* 0x000fe4000b0f0eff */
[----:B------:R-:W-:Y:S02]  /*2680*/  LEA.HI.X.SX32 R101, R35, UR9, 0x1, P4 ;  /* 0x0000000923657c11 */ /* 0x000fe4000a0f0eff */
[----:B------:R-:W-:-:S02]  /*2690*/  LEA.HI.X.SX32 R103, R103, UR9, 0x1, P3 ;  /* 0x0000000967677c11 */ /* 0x000fc400098f0eff */
[----:B------:R-:W-:Y:S02]  /*26a0*/  LEA.HI.X.SX32 R105, R105, UR9, 0x1, P2 ;  /* 0x0000000969697c11 */ /* 0x000fe400090f0eff */
[----:B------:R-:W-:Y:S02]  /*26b0*/  LEA.HI.X.SX32 R97, R41, UR9, 0x1, P1 ;  /* 0x0000000929617c11 */ /* 0x000fe400088f0eff */
[----:B------:R-:W-:Y:S02]  /*26c0*/  LEA R98, P0, R43, UR8, 0x1 ;  /* 0x000000082b627c11 */ /* 0x000fe4000f8008ff */
[----:B------:R-:W-:Y:S02]  /*26d0*/  LEA R92, P6, R45, UR8, 0x1 ;  /* 0x000000082d5c7c11 */ /* 0x000fe4000f8c08ff */
[----:B------:R-:W-:Y:S02]  /*26e0*/  LEA R90, P4, R49, UR8, 0x1 ;  /* 0x00000008315a7c11 */ /* 0x000fe4000f8808ff */
[----:B------:R-:W-:-:S02]  /*26f0*/  LEA R72, P3, R51, UR8, 0x1 ;  /* 0x0000000833487c11 */ /* 0x000fc4000f8608ff */
[----:B------:R-:W-:Y:S02]  /*2700*/  LEA R68, P2, R53, UR8, 0x1 ;  /* 0x0000000835447c11 */ /* 0x000fe4000f8408ff */
[----:B------:R-:W-:Y:S02]  /*2710*/  LEA R74, P1, R55, UR8, 0x1 ;  /* 0x00000008374a7c11 */ /* 0x000fe4000f8208ff */
[----:B------:R-:W-:Y:S02]  /*2720*/  LEA.HI.X.SX32 R85, R17, UR9, 0x1, P5 ;  /* 0x0000000911557c11 */ /* 0x000fe4000a8f0eff */
[C---:B------:R-:W-:Y:S02]  /*2730*/  LOP3.LUT R15, R12.reuse, 0x10, RZ, 0xfc, !PT ;  /* 0x000000100c0f7812 */ /* 0x040fe400078efcff */
[C---:B------:R-:W-:Y:S02]  /*2740*/  LOP3.LUT R16, R12.reuse, 0x18, RZ, 0xfc, !PT ;  /* 0x000000180c107812 */ /* 0x040fe400078efcff */
[C---:B------:R-:W-:Y:S01]  /*2750*/  LOP3.LUT R17, R12.reuse, 0x20, RZ, 0xfc, !PT ;  /* 0x000000200c117812 */ /* 0x040fe200078efcff */
[-C--:B------:R-:W-:Y:S01]  /*2760*/  IMAD R29, R15, R30.reuse, RZ ;  /* 0x0000001e0f1d7224 */ /* 0x080fe200078e02ff */
[----:B------:R-:W-:Y:S01]  /*2770*/  LOP3.LUT R18, R12, 0x28, RZ, 0xfc, !PT ;  /* 0x000000280c127812 */ /* 0x000fe200078efcff */
[-C--:B------:R-:W-:Y:S01]  /*2780*/  IMAD R28, R16, R30.reuse, RZ ;  /* 0x0000001e101c7224 */ /* 0x080fe200078e02ff */
[----:B------:R-:W-:Y:S01]  /*2790*/  LOP3.LUT R19, R12, 0x30, RZ, 0xfc, !PT ;  /* 0x000000300c137812 */ /* 0x000fe200078efcff */
[-C--:B------:R-:W-:Y:S01]  /*27a0*/  IMAD R27, R17, R30.reuse, RZ ;  /* 0x0000001e111b7224 */ /* 0x080fe200078e02ff */
[----:B------:R-:W-:Y:S01]  /*27b0*/  LEA.HI.X.SX32 R99, R43, UR9, 0x1, P0 ;  /* 0x000000092b637c11 */ /* 0x000fe200080f0eff */
[-C--:B------:R-:W-:Y:S01]  /*27c0*/  IMAD R26, R18, R30.reuse, RZ ;  /* 0x0000001e121a7224 */ /* 0x080fe200078e02ff */
[----:B------:R-:W-:Y:S01]  /*27d0*/  LEA.HI.X.SX32 R93, R45, UR9, 0x1, P6 ;  /* 0x000000092d5d7c11 */ /* 0x000fe2000b0f0eff */
[----:B------:R-:W-:Y:S01]  /*27e0*/  IMAD R25, R19, R30, RZ ;  /* 0x0000001e13197224 */ /* 0x000fe200078e02ff */
[----:B------:R-:W-:-:S02]  /*27f0*/  LEA.HI.X.SX32 R91, R49, UR9, 0x1, P4 ;  /* 0x00000009315b7c11 */ /* 0x000fc4000a0f0eff */
[----:B------:R-:W-:Y:S02]  /*2800*/  CS2R R48, SRZ ;  /* 0x0000000000307805 */ /* 0x000fe4000001ff00 */
[----:B------:R-:W-:Y:S02]  /*2810*/  LEA.HI.X.SX32 R73, R51, UR9, 0x1, P3 ;  /* 0x0000000933497c11 */ /* 0x000fe400098f0eff */
[----:B------:R-:W-:Y:S02]  /*2820*/  CS2R R50, SRZ ;  /* 0x0000000000327805 */ /* 0x000fe4000001ff00 */
[----:B------:R-:W-:Y:S02]  /*2830*/  LEA.HI.X.SX32 R69, R53, UR9, 0x1, P2 ;  /* 0x0000000935457c11 */ /* 0x000fe400090f0eff */
[----:B------:R-:W-:Y:S02]  /*2840*/  CS2R R52, SRZ ;  /* 0x0000000000347805 */ /* 0x000fe4000001ff00 */
[----:B------:R-:W-:-:S02]  /*2850*/  LEA.HI.X.SX32 R75, R55, UR9, 0x1, P1 ;  /* 0x00000009374b7c11 */ /* 0x000fc400088f0eff */
[----:B------:R-:W-:Y:S02]  /*2860*/  CS2R R54, SRZ ;  /* 0x0000000000367805 */ /* 0x000fe4000001ff00 */
[----:B------:R-:W-:Y:S02]  /*2870*/  LOP3.LUT R13, R12, 0x8, RZ, 0xfc, !PT ;  /* 0x000000080c0d7812 */ /* 0x000fe400078efcff */
[----:B------:R-:W-:Y:S02]  /*2880*/  LOP3.LUT R0, R0, 0x100, RZ, 0xc0, !PT ;  /* 0x0000010000007812 */ /* 0x000fe400078ec0ff */
[----:B------:R-:W-:Y:S01]  /*2890*/  LEA R76, P0, R57, UR8, 0x1 ;  /* 0x00000008394c7c11 */ /* 0x000fe2000f8008ff */
[----:B------:R-:W-:Y:S01]  /*28a0*/  IMAD R30, R13, R30, RZ ;  /* 0x0000001e0d1e7224 */ /* 0x000fe200078e02ff */
[----:B------:R-:W-:Y:S02]  /*28b0*/  LEA R80, P6, R59, UR8, 0x1 ;  /* 0x000000083b507c11 */ /* 0x000fe4000f8c08ff */
[----:B------:R-:W-:-:S02]  /*28c0*/  LEA R86, P4, R61, UR8, 0x1 ;  /* 0x000000083d567c11 */ /* 0x000fc4000f8808ff */
[----:B------:R-:W-:Y:S02]  /*28d0*/  LEA R70, P3, R63, UR8, 0x1 ;  /* 0x000000083f467c11 */ /* 0x000fe4000f8608ff */
[----:B------:R-:W-:Y:S02]  /*28e0*/  LEA R88, P2, R89, UR8, 0x1 ;  /* 0x0000000859587c11 */ /* 0x000fe4000f8408ff */
[----:B------:R-:W-:Y:S02]  /*28f0*/  LEA R78, P1, R79, UR8, 0x1 ;  /* 0x000000084f4e7c11 */ /* 0x000fe4000f8208ff */
[----:B------:R-:W-:Y:S02]  /*2900*/  IADD3 R0, R67, UR4, R0 ;  /* 0x0000000443007c10 */ /* 0x000fe4000fffe000 */
[----:B------:R-:W-:Y:S02]  /*2910*/  LEA.HI.X.SX32 R77, R57, UR9, 0x1, P0 ;  /* 0x00000009394d7c11 */ /* 0x000fe400080f0eff */
[----:B------:R-:W-:-:S02]  /*2920*/  LEA.HI.X.SX32 R81, R59, UR9, 0x1, P6 ;  /* 0x000000093b517c11 */ /* 0x000fc4000b0f0eff */
[----:B------:R-:W-:Y:S02]  /*2930*/  LEA.HI.X.SX32 R87, R61, UR9, 0x1, P4 ;  /* 0x000000093d577c11 */ /* 0x000fe4000a0f0eff */
[----:B------:R-:W-:Y:S02]  /*2940*/  LEA.HI.X.SX32 R71, R63, UR9, 0x1, P3 ;  /* 0x000000093f477c11 */ /* 0x000fe400098f0eff */
[----:B------:R-:W-:Y:S02]  /*2950*/  LEA.HI.X.SX32 R89, R89, UR9, 0x1, P2 ;  /* 0x0000000959597c11 */ /* 0x000fe400090f0eff */
[----:B------:R-:W-:Y:S02]  /*2960*/  LEA.HI.X.SX32 R79, R79, UR9, 0x1, P1 ;  /* 0x000000094f4f7c11 */ /* 0x000fe400088f0eff */
[----:B------:R-:W-:Y:S02]  /*2970*/  LOP3.LUT R10, R10, 0x60, RZ, 0xc0, !PT ;  /* 0x000000600a0a7812 */ /* 0x000fe400078ec0ff */
[----:B------:R-:W-:-:S02]  /*2980*/  LOP3.LUT R32, R7, 0x20, RZ, 0x3c, !PT ;  /* 0x0000002007207812 */ /* 0x000fc400078e3cff */
[C---:B------:R-:W-:Y:S02]  /*2990*/  LOP3.LUT R33, R7.reuse, 0x40, RZ, 0x3c, !PT ;  /* 0x0000004007217812 */ /* 0x040fe400078e3cff */
[----:B------:R-:W-:Y:S02]  /*29a0*/  LOP3.LUT R34, R7, 0x60, RZ, 0x3c, !PT ;  /* 0x0000006007227812 */ /* 0x000fe400078e3cff */
[----:B------:R-:W-:-:S07]  /*29b0*/  LOP3.LUT R35, R6, 0x40, RZ, 0x3c, !PT ;  /* 0x0000004006237812 */ /* 0x000fce00078e3cff */
.L_x_1:
[----:B------:R-:W-:Y:S01]  /*29c0*/  ISETP.GE.AND P0, PT, R12, UR5, PT ;  /* 0x000000050c007c0c */ /* 0x000fe2000bf06270 */
[--C-:B------:R-:W-:Y:S01]  /*29d0*/  IMAD.WIDE R40, R24, 0x2, R82.reuse ;  /* 0x0000000218287825 */ /* 0x100fe200078e0252 */
[----:B------:R-:W-:Y:S02]  /*29e0*/  ISETP.GE.AND P1, PT, R13, UR5, PT ;  /* 0x000000050d007c0c */ /* 0x000fe4000bf26270 */
[----:B------:R-:W-:Y:S01]  /*29f0*/  ISETP.GE.AND P2, PT, R15, UR5, PT ;  /* 0x000000050f007c0c */ /* 0x000fe2000bf46270 */
[----:B------:R-:W-:Y:S01]  /*2a00*/  IMAD.WIDE R42, R30, 0x2, R82 ;  /* 0x000000021e2a7825 */ /* 0x000fe200078e0252 */
[----:B------:R-:W-:Y:S02]  /*2a10*/  PRMT R130, RZ, 0x7610, R130 ;  /* 0x00007610ff827816 */ /* 0x000fe40000000082 */
[----:B------:R-:W-:Y:S01]  /*2a20*/  PRMT R132, RZ, 0x7610, R132 ;  /* 0x00007610ff847816 */ /* 0x000fe20000000084 */
[----:B------:R-:W-:Y:S01]  /*2a30*/  IMAD.WIDE R44, R29, 0x2, R82 ;  /* 0x000000021d2c7825 */ /* 0x000fe200078e0252 */
[----:B------:R-:W-:-:S02]  /*2a40*/  PRMT R134, RZ, 0x7610, R134 ;  /* 0x00007610ff867816 */ /* 0x000fc40000000086 */
[----:B------:R-:W-:Y:S01]  /*2a50*/  ISETP.GE.AND P3, PT, R19, UR5, PT ;  /* 0x0000000513007c0c */ /* 0x000fe2000bf66270 */
[----:B------:R0:W2:Y:S01]  /*2a60*/  @!P0 LDG.E.U16 R130, desc[UR6][R40.64] ;  /* 0x0000000628828981 */ /* 0x0000a2000c1e1500 */
[----:B------:R-:W-:Y:S02]  /*2a70*/  ISETP.GE.AND P0, PT, R16, UR5, PT ;  /* 0x0000000510007c0c */ /* 0x000fe4000bf06270 */
[----:B------:R-:W-:Y:S01]  /*2a80*/  ISETP.GE.AND P4, PT, R14, UR5, PT ;  /* 0x000000050e007c0c */ /* 0x000fe2000bf86270 */
[----:B------:R1:W3:Y:S01]  /*2a90*/  @!P1 LDG.E.U16 R132, desc[UR6][R42.64] ;  /* 0x000000062a849981 */ /* 0x0002e2000c1e1500 */
[----:B------:R-:W-:-:S03]  /*2aa0*/  ISETP.GE.AND P1, PT, R17, UR5, PT ;  /* 0x0000000511007c0c */ /* 0x000fc6000bf26270 */
[----:B------:R4:W5:Y:S01]  /*2ab0*/  @!P2 LDG.E.U16 R134, desc[UR6][R44.64] ;  /* 0x000000062c86a981 */ /* 0x000962000c1e1500 */
[----:B------:R-:W-:Y:S01]  /*2ac0*/  ISETP.GE.AND P2, PT, R18, UR5, PT ;  /* 0x0000000512007c0c */ /* 0x000fe2000bf46270 */
[----:B0-----:R-:W-:Y:S01]  /*2ad0*/  IMAD.WIDE R40, R28, 0x2, R82 ;  /* 0x000000021c287825 */ /* 0x001fe200078e0252 */
[----:B------:R-:W-:Y:S02]  /*2ae0*/  PRMT R126, RZ, 0x7610, R126 ;  /* 0x00007610ff7e7816 */ /* 0x000fe4000000007e */
[----:B------:R-:W-:Y:S01]  /*2af0*/  PRMT R58, RZ, 0x7610, R58 ;  /* 0x00007610ff3a7816 */ /* 0x000fe2000000003a */
[----:B-1----:R-:W-:Y:S01]  /*2b00*/  IMAD.WIDE R42, R27, 0x2, R82 ;  /* 0x000000021b2a7825 */ /* 0x002fe200078e0252 */
[----:B------:R-:W-:Y:S02]  /*2b10*/  PRMT R128, RZ, 0x7610, R128 ;  /* 0x00007610ff807816 */ /* 0x000fe40000000080 */
[----:B------:R-:W-:Y:S01]  /*2b20*/  PRMT R154, RZ, 0x7610, R154 ;  /* 0x00007610ff9a7816 */ /* 0x000fe2000000009a */
[----:B----4-:R-:W-:Y:S01]  /*2b30*/  IMAD.WIDE R44, R26, 0x2, R82 ;  /* 0x000000021a2c7825 */ /* 0x010fe200078e0252 */
[----:B------:R-:W-:Y:S01]  /*2b40*/  PRMT R152, RZ, 0x7610, R152 ;  /* 0x00007610ff987816 */ /* 0x000fe20000000098 */
[----:B------:R-:W4:Y:S02]  /*2b50*/  @!P0 LDG.E.U16 R126, desc[UR6][R40.64] ;  /* 0x00000006287e8981 */ /* 0x000f24000c1e1500 */
[----:B------:R-:W-:-:S02]  /*2b60*/  IMAD.WIDE R46, R25, 0x2, R82 ;  /* 0x00000002192e7825 */ /* 0x000fc400078e0252 */
[----:B------:R0:W4:Y:S02]  /*2b70*/  @!P1 LDG.E.U16 R58, desc[UR6][R42.64] ;  /* 0x000000062a3a9981 */ /* 0x000124000c1e1500 */
[----:B------:R-:W-:Y:S02]  /*2b80*/  IMAD.WIDE R56, R23, 0x2, R82 ;  /* 0x0000000217387825 */ /* 0x000fe400078e0252 */
[----:B------:R1:W4:Y:S04]  /*2b90*/  @!P2 LDG.E.U16 R128, desc[UR6][R44.64] ;  /* 0x000000062c80a981 */ /* 0x000328000c1e1500 */
[----:B------:R-:W4:Y:S04]  /*2ba0*/  @!P3 LDG.E.U16 R154, desc[UR6][R46.64] ;  /* 0x000000062e9ab981 */ /* 0x000f28000c1e1500 */
[----:B------:R1:W4:Y:S01]  /*2bb0*/  @!P4 LDG.E.U16 R152, desc[UR6][R56.64] ;  /* 0x000000063898c981 */ /* 0x000322000c1e1500 */
[----:B------:R-:W-:Y:S01]  /*2bc0*/  BAR.SYNC.DEFER_BLOCKING 0x0 ;  /* 0x0000000000007b1d */ /* 0x000fe20000010000 */
[----:B------:R-:W-:Y:S01]  /*2bd0*/  ISETP.GE.AND P0, PT, R8, UR5, PT ;  /* 0x0000000508007c0c */ /* 0x000fe2000bf06270 */
[----:B0-----:R-:W-:Y:S01]  /*2be0*/  IMAD.WIDE R42, R20, 0x2, R88 ;  /* 0x00000002142a7825 */ /* 0x001fe200078e0258 */
[----:B------:R-:W-:-:S02]  /*2bf0*/  PRMT R137, RZ, 0x7610, R137 ;  /* 0x00007610ff897816 */ /* 0x000fc40000000089 */
[----:B------:R-:W-:Y:S01]  /*2c00*/  PRMT R150, RZ, 0x7610, R150 ;  /* 0x00007610ff967816 */ /* 0x000fe20000000096 */
[C---:B------:R-:W-:Y:S01]  /*2c10*/  IMAD.WIDE R40, R20.reuse, 0x2, R78 ;  /* 0x0000000214287825 */ /* 0x040fe200078e024e */
[----:B------:R-:W-:Y:S02]  /*2c20*/  PRMT R142, RZ, 0x7610, R142 ;  /* 0x00007610ff8e7816 */ /* 0x000fe4000000008e */
[----:B------:R-:W-:Y:S01]  /*2c30*/  PRMT R148, RZ, 0x7610, R148 ;  /* 0x00007610ff947816 */ /* 0x000fe20000000094 */
[----:B-1----:R-:W-:Y:S01]  /*2c40*/  IMAD.WIDE R44, R20, 0x2, R70 ;  /* 0x00000002142c7825 */ /* 0x002fe200078e0246 */
[----:B------:R-:W-:-:S03]  /*2c50*/  PRMT R140, RZ, 0x7610, R140 ;  /* 0x00007610ff8c7816 */ /* 0x000fc6000000008c */
[C---:B------:R-:W-:Y:S01]  /*2c60*/  IMAD.WIDE R56, R20.reuse, 0x2, R84 ;  /* 0x0000000214387825 */ /* 0x040fe200078e0254 */
[----:B------:R-:W-:Y:S02]  /*2c70*/  PRMT R131, RZ, 0x7610, R131 ;  /* 0x00007610ff837816 */ /* 0x000fe40000000083 */
[----:B------:R-:W-:Y:S01]  /*2c80*/  PRMT R135, RZ, 0x7610, R135 ;  /* 0x00007610ff877816 */ /* 0x000fe20000000087 */
[C---:B------:R-:W-:Y:S01]  /*2c90*/  IMAD.WIDE R46, R20.reuse, 0x2, R86 ;  /* 0x00000002142e7825 */ /* 0x040fe200078e0256 */
[----:B------:R-:W-:Y:S01]  /*2ca0*/  PRMT R129, RZ, 0x7610, R129 ;  /* 0x00007610ff817816 */ /* 0x000fe20000000081 */
[----:B------:R0:W4:Y:S01]  /*2cb0*/  @!P0 LDG.E.U16 R137, desc[UR6][R42.64] ;  /* 0x000000062a898981 */ /* 0x000122000c1e1500 */
[----:B------:R-:W-:Y:S02]  /*2cc0*/  PRMT R133, RZ, 0x7610, R133 ;  /* 0x00007610ff857816 */ /* 0x000fe40000000085 */
[----:B------:R-:W-:Y:S01]  /*2cd0*/  PRMT R127, RZ, 0x7610, R127 ;  /* 0x00007610ff7f7816 */ /* 0x000fe2000000007f */
[----:B------:R1:W4:Y:S04]  /*2ce0*/  @!P0 LDG.E.U16 R150, desc[UR6][R40.64] ;  /* 0x0000000628968981 */ /* 0x000328000c1e1500 */
[----:B------:R1:W4:Y:S01]  /*2cf0*/  @!P0 LDG.E.U16 R142, desc[UR6][R44.64] ;  /* 0x000000062c8e8981 */ /* 0x000322000c1e1500 */
[----:B0-----:R-:W-:-:S03]  /*2d00*/  IMAD.WIDE R42, R20, 0x2, R76 ;  /* 0x00000002142a7825 */ /* 0x001fc600078e024c */
[----:B------:R0:W4:Y:S01]  /*2d10*/  @!P0 LDG.E.U16 R148, desc[UR6][R56.64] ;  /* 0x0000000638948981 */ /* 0x000122000c1e1500 */
[----:B-1----:R-:W-:-:S03]  /*2d20*/  IMAD.WIDE R40, R20, 0x2, R80 ;  /* 0x0000000214287825 */ /* 0x002fc600078e0250 */
[----:B------:R1:W4:Y:S01]  /*2d30*/  @!P0 LDG.E.U16 R140, desc[UR6][R42.64] ;  /* 0x000000062a8c8981 */ /* 0x000322000c1e1500 */
[C---:B------:R-:W-:Y:S01]  /*2d40*/  IMAD.WIDE R44, R20.reuse, 0x2, R74 ;  /* 0x00000002142c7825 */ /* 0x040fe200078e024a */
[----:B------:R-:W-:Y:S02]  /*2d50*/  PRMT R146, RZ, 0x7610, R146 ;  /* 0x00007610ff927816 */ /* 0x000fe40000000092 */
[----:B------:R1:W4:Y:S01]  /*2d60*/  @!P0 LDG.E.U16 R131, desc[UR6][R46.64] ;  /* 0x000000062e838981 */ /* 0x000322000c1e1500 */
[C---:B0-----:R-:W-:Y:S01]  /*2d70*/  IMAD.WIDE R56, R20.reuse, 0x2, R72 ;  /* 0x0000000214387825 */ /* 0x041fe200078e0248 */
[----:B------:R-:W-:Y:S02]  /*2d80*/  PRMT R138, RZ, 0x7610, R138 ;  /* 0x00007610ff8a7816 */ /* 0x000fe4000000008a */
[----:B------:R0:W4:Y:S01]  /*2d90*/  @!P0 LDG.E.U16 R135, desc[UR6][R40.64] ;  /* 0x0000000628878981 */ /* 0x000122000c1e1500 */
[----:B-1----:R-:W-:Y:S01]  /*2da0*/  IMAD.WIDE R42, R20, 0x2, R94 ;  /* 0x00000002142a7825 */ /* 0x002fe200078e025e */
[----:B------:R-:W-:-:S02]  /*2db0*/  PRMT R144, RZ, 0x7610, R144 ;  /* 0x00007610ff907816 */ /* 0x000fc40000000090 */
[----:B------:R1:W4:Y:S01]  /*2dc0*/  @!P0 LDG.E.U16 R129, desc[UR6][R44.64] ;  /* 0x000000062c818981 */ /* 0x000322000c1e1500 */
[----:B------:R-:W-:Y:S01]  /*2dd0*/  PRMT R136, RZ, 0x7610, R136 ;  /* 0x00007610ff887816 */ /* 0x000fe20000000088 */
[C---:B------:R-:W-:Y:S01]  /*2de0*/  IMAD.WIDE R46, R20.reuse, 0x2, R68 ;  /* 0x00000002142e7825 */ /* 0x040fe200078e0244 */
[----:B------:R-:W-:Y:S01]  /*2df0*/  PRMT R158, RZ, 0x7610, R158 ;  /* 0x00007610ff9e7816 */ /* 0x000fe2000000009e */
[----:B------:R1:W4:Y:S02]  /*2e00*/  @!P0 LDG.E.U16 R133, desc[UR6][R56.64] ;  /* 0x0000000638858981 */ /* 0x000324000c1e1500 */
[C---:B0-----:R-:W-:Y:S02]  /*2e10*/  IMAD.WIDE R40, R20.reuse, 0x2, R90 ;  /* 0x0000000214287825 */ /* 0x041fe400078e025a */
[----:B------:R0:W4:Y:S02]  /*2e20*/  @!P0 LDG.E.U16 R127, desc[UR6][R42.64] ;  /* 0x000000062a7f8981 */ /* 0x000124000c1e1500 */
[C---:B-1----:R-:W-:Y:S01]  /*2e30*/  IMAD.WIDE R44, R20.reuse, 0x2, R92 ;  /* 0x00000002142c7825 */ /* 0x042fe200078e025c */
[----:B------:R-:W-:Y:S01]  /*2e40*/  PRMT R59, RZ, 0x7610, R59 ;  /* 0x00007610ff3b7816 */ /* 0x000fe2000000003b */
[----:B------:R1:W4:Y:S02]  /*2e50*/  @!P0 LDG.E.U16 R146, desc[UR6][R46.64] ;  /* 0x000000062e928981 */ /* 0x000324000c1e1500 */
[C---:B------:R-:W-:Y:S01]  /*2e60*/  IMAD.WIDE R56, R20.reuse, 0x2, R96 ;  /* 0x0000000214387825 */ /* 0x040fe200078e0260 */
[----:B------:R-:W-:Y:S01]  /*2e70*/  PRMT R141, RZ, 0x7610, R141 ;  /* 0x00007610ff8d7816 */ /* 0x000fe2000000008d */
[----:B------:R1:W4:Y:S02]  /*2e80*/  @!P0 LDG.E.U16 R138, desc[UR6][R40.64] ;  /* 0x00000006288a8981 */ /* 0x000324000c1e1500 */
[----:B0-----:R-:W-:Y:S01]  /*2e90*/  IMAD.WIDE R42, R20, 0x2, R102 ;  /* 0x00000002142a7825 */ /* 0x001fe200078e0266 */
[----:B------:R-:W-:Y:S01]  /*2ea0*/  PRMT R143, RZ, 0x7610, R143 ;  /* 0x00007610ff8f7816 */ /* 0x000fe2000000008f */
[----:B------:R0:W4:Y:S02]  /*2eb0*/  @!P0 LDG.E.U16 R144, desc[UR6][R44.64] ;  /* 0x000000062c908981 */ /* 0x000124000c1e1500 */
[----:B------:R-:W-:-:S02]  /*2ec0*/  IMAD.MOV.U32 R64, RZ, RZ, R112 ;  /* 0x000000ffff407224 */ /* 0x000fc400078e0070 */
[----:B------:R-:W-:Y:S01]  /*2ed0*/  IMAD.MOV.U32 R65, RZ, RZ, R113 ;  /* 0x000000ffff417224 */ /* 0x000fe200078e0071 */
[----:B------:R0:W4:Y:S01]  /*2ee0*/  @!P0 LDG.E.U16 R136, desc[UR6][R56.64] ;  /* 0x0000000638888981 */ /* 0x000122000c1e1500 */
[C---:B-1----:R-:W-:Y:S01]  /*2ef0*/  IMAD.WIDE R46, R20.reuse, 0x2, R98 ;  /* 0x00000002142e7825 */ /* 0x042fe200078e0262 */
[----:B------:R-:W-:Y:S02]  /*2f00*/  PRMT R139, RZ, 0x7610, R139 ;  /* 0x00007610ff8b7816 */ /* 0x000fe4000000008b */
[----:B------:R1:W4:Y:S01]  /*2f10*/  @!P0 LDG.E.U16 R158, desc[UR6][R42.64] ;  /* 0x000000062a9e8981 */ /* 0x000322000c1e1500 */
[----:B------:R-:W-:Y:S01]  /*2f20*/  IMAD.MOV.U32 R60, RZ, RZ, R124 ;  /* 0x000000ffff3c7224 */ /* 0x000fe200078e007c */
[----:B------:R-:W-:Y:S01]  /*2f30*/  PRMT R164, RZ, 0x7610, R164 ;  /* 0x00007610ffa47816 */ /* 0x000fe200000000a4 */
[C---:B------:R-:W-:Y:S01]  /*2f40*/  IMAD.WIDE R40, R20.reuse, 0x2, R104 ;  /* 0x0000000214287825 */ /* 0x040fe200078e0268 */
[----:B------:R-:W-:Y:S01]  /*2f50*/  PRMT R124, RZ, 0x7610, R124 ;  /* 0x00007610ff7c7816 */ /* 0x000fe2000000007c */
[----:B------:R1:W4:Y:S02]  /*2f60*/  @!P0 LDG.E.U16 R59, desc[UR6][R46.64] ;  /* 0x000000062e3b8981 */ /* 0x000324000c1e1500 */
[C---:B0-----:R-:W-:Y:S01]  /*2f70*/  IMAD.WIDE R44, R20.reuse, 0x2, R100 ;  /* 0x00000002142c7825 */ /* 0x041fe200078e0264 */
[----:B------:R-:W-:Y:S01]  /*2f80*/  PRMT R156, RZ, 0x7610, R156 ;  /* 0x00007610ff9c7816 */ /* 0x000fe2000000009c */
[----:B------:R-:W4:Y:S02]  /*2f90*/  @!P0 LDG.E.U16 R141, desc[UR6][R40.64] ;  /* 0x00000006288d8981 */ /* 0x000f24000c1e1500 */
[----:B------:R-:W-:Y:S01]  /*2fa0*/  IMAD.WIDE R56, R20, 0x2, R108 ;  /* 0x0000000214387825 */ /* 0x000fe200078e026c */
[----:B------:R-:W-:Y:S01]  /*2fb0*/  PRMT R162, RZ, 0x7610, R162 ;  /* 0x00007610ffa27816 */ /* 0x000fe200000000a2 */
[----:B------:R-:W4:Y:S02]  /*2fc0*/  @!P0 LDG.E.U16 R143, desc[UR6][R44.64] ;  /* 0x000000062c8f8981 */ /* 0x000f24000c1e1500 */
[----:B------:R-:W-:-:S02]  /*2fd0*/  IMAD.MOV.U32 R112, RZ, RZ, R38 ;  /* 0x000000ffff707224 */ /* 0x000fc400078e0026 */
[----:B------:R-:W-:Y:S01]  /*2fe0*/  IMAD.MOV.U32 R113, RZ, RZ, R39 ;  /* 0x000000ffff717224 */ /* 0x000fe200078e0027 */
[----:B------:R0:W4:Y:S01]  /*2ff0*/  @!P0 LDG.E.U16 R139, desc[UR6][R56.64] ;  /* 0x00000006388b8981 */ /* 0x000122000c1e1500 */
[----:B------:R-:W-:-:S04]  /*3000*/  IMAD.WIDE R38, R20, 0x2, R114 ;  /* 0x0000000214267825 */ /* 0x000fc800078e0272 */
[C---:B-1----:R-:W-:Y:S01]  /*3010*/  IMAD.WIDE R42, R20.reuse, 0x2, R64 ;  /* 0x00000002142a7825 */ /* 0x042fe200078e0240 */
[----:B------:R1:W4:Y:S03]  /*3020*/  @!P0 LDG.E.U16 R164, desc[UR6][R38.64] ;  /* 0x0000000626a48981 */ /* 0x000326000c1e1500 */
[--C-:B------:R-:W-:Y:S01]  /*3030*/  IMAD.MOV.U32 R61, RZ, RZ, R125.reuse ;  /* 0x000000ffff3d7224 */ /* 0x100fe200078e007d */
[----:B------:R-:W-:Y:S01]  /*3040*/  PRMT R125, RZ, 0x7610, R125 ;  /* 0x00007610ff7d7816 */ /* 0x000fe2000000007d */
[C---:B------:R-:W-:Y:S01]  /*3050*/  IMAD.WIDE R46, R20.reuse, 0x2, R110 ;  /* 0x00000002142e7825 */ /* 0x040fe200078e026e */
[----:B------:R1:W4:Y:S01]  /*3060*/  @!P0 LDG.E.U16 R124, desc[UR6][R42.64] ;  /* 0x000000062a7c8981 */ /* 0x000322000c1e1500 */
[----:B0-----:R-:W-:Y:S02]  /*3070*/  PRMT R57, RZ, 0x7610, R57 ;  /* 0x00007610ff397816 */ /* 0x001fe40000000039 */
[C---:B------:R-:W-:Y:S01]  /*3080*/  IMAD.WIDE R40, R20.reuse, 0x2, R112 ;  /* 0x0000000214287825 */ /* 0x040fe200078e0270 */
[----:B------:R-:W-:Y:S01]  /*3090*/  PRMT R147, RZ, 0x7610, R147 ;  /* 0x00007610ff937816 */ /* 0x000fe20000000093 */
[----:B------:R0:W4:Y:S02]  /*30a0*/  @!P0 LDG.E.U16 R156, desc[UR6][R46.64] ;  /* 0x000000062e9c8981 */ /* 0x000124000c1e1500 */
[C---:B------:R-:W-:Y:S01]  /*30b0*/  IMAD.WIDE R44, R20.reuse, 0x2, R60 ;  /* 0x00000002142c7825 */ /* 0x040fe200078e023c */
[----:B------:R-:W-:Y:S01]  /*30c0*/  PRMT R160, RZ, 0x7610, R160 ;  /* 0x00007610ffa07816 */ /* 0x000fe200000000a0 */
[----:B------:R0:W4:Y:S02]  /*30d0*/  @!P0 LDG.E.U16 R125, desc[UR6][R40.64] ;  /* 0x00000006287d8981 */ /* 0x000124000c1e1500 */
[C---:B-1----:R-:W-:Y:S01]  /*30e0*/  IMAD.WIDE R38, R20.reuse, 0x2, R116 ;  /* 0x0000000214267825 */ /* 0x042fe200078e0274 */
[----:B------:R-:W-:Y:S01]  /*30f0*/  PRMT R56, RZ, 0x7610, R56 ;  /* 0x00007610ff387816 */ /* 0x000fe20000000038 */
[----:B------:R1:W4:Y:S02]  /*3100*/  @!P0 LDG.E.U16 R162, desc[UR6][R44.64] ;  /* 0x000000062ca28981 */ /* 0x000324000c1e1500 */
[----:B------:R-:W-:Y:S01]  /*3110*/  IMAD.WIDE R42, R20, 0x2, R106 ;  /* 0x00000002142a7825 */ /* 0x000fe200078e026a */
[----:B------:R-:W-:Y:S01]  /*3120*/  PRMT R149, RZ, 0x7610, R149 ;  /* 0x00007610ff957816 */ /* 0x000fe20000000095 */
[----:B------:R1:W4:Y:S02]  /*3130*/  @!P0 LDG.E.U16 R57, desc[UR6][R38.64] ;  /* 0x0000000626398981 */ /* 0x000324000c1e1500 */
[----:B------:R-:W-:-:S02]  /*3140*/  IMAD.MOV.U32 R62, RZ, RZ, R122 ;  /* 0x000000ffff3e7224 */ /* 0x000fc400078e007a */
[----:B------:R-:W-:Y:S01]  /*3150*/  IMAD.MOV.U32 R63, RZ, RZ, R123 ;  /* 0x000000ffff3f7224 */ /* 0x000fe200078e007b */
[----:B------:R1:W4:Y:S01]  /*3160*/  @!P0 LDG.E.U16 R147, desc[UR6][R42.64] ;  /* 0x000000062a938981 */ /* 0x000322000c1e1500 */
[----:B------:R-:W-:Y:S02]  /*3170*/  IMAD.MOV.U32 R122, RZ, RZ, R36 ;  /* 0x000000ffff7a7224 */ /* 0x000fe400078e0024 */
[----:B------:R-:W-:Y:S02]  /*3180*/  IMAD.MOV.U32 R123, RZ, RZ, R37 ;  /* 0x000000ffff7b7224 */ /* 0x000fe400078e0025 */
[----:B------:R-:W-:Y:S02]  /*3190*/  IMAD.MOV.U32 R66, RZ, RZ, R120 ;  /* 0x000000ffff427224 */ /* 0x000fe400078e0078 */
[----:B------:R-:W-:Y:S02]  /*31a0*/  IMAD.MOV.U32 R67, RZ, RZ, R121 ;  /* 0x000000ffff437224 */ /* 0x000fe400078e0079 */
[----:B0-----:R-:W-:Y:S01]  /*31b0*/  IMAD.WIDE R46, R20, 0x2, R118 ;  /* 0x00000002142e7825 */ /* 0x001fe200078e0276 */
[----:B------:R-:W-:-:S02]  /*31c0*/  PRMT R121, RZ, 0x7610, R121 ;  /* 0x00007610ff797816 */ /* 0x000fc40000000079 */
[----:B------:R-:W-:Y:S01]  /*31d0*/  PRMT R145, RZ, 0x7610, R145 ;  /* 0x00007610ff917816 */ /* 0x000fe20000000091 */
[C---:B------:R-:W-:Y:S01]  /*31e0*/  IMAD.WIDE R40, R20.reuse, 0x2, R62 ;  /* 0x0000000214287825 */ /* 0x040fe200078e023e */
[----:B------:R-:W-:Y:S01]  /*31f0*/  PRMT R151, RZ, 0x7610, R151 ;  /* 0x00007610ff977816 */ /* 0x000fe20000000097 */
[----:B------:R-:W4:Y:S02]  /*3200*/  @!P0 LDG.E.U16 R160, desc[UR6][R46.64] ;  /* 0x000000062ea08981 */ /* 0x000f24000c1e1500 */
[C---:B-1----:R-:W-:Y:S02]  /*3210*/  IMAD.WIDE R44, R20.reuse, 0x2, R2 ;  /* 0x00000002142c7825 */ /* 0x042fe400078e0202 */
[----:B------:R-:W4:Y:S02]  /*3220*/  @!P0 LDG.E.U16 R56, desc[UR6][R40.64] ;  /* 0x0000000628388981 */ /* 0x000f24000c1e1500 */
[C---:B------:R-:W-:Y:S02]  /*3230*/  IMAD.WIDE R36, R20.reuse, 0x2, R66 ;  /* 0x0000000214247825 */ /* 0x040fe400078e0242 */
[----:B------:R-:W4:Y:S02]  /*3240*/  @!P0 LDG.E.U16 R149, desc[UR6][R44.64] ;  /* 0x000000062c958981 */ /* 0x000f24000c1e1500 */
[----:B------:R-:W-:-:S02]  /*3250*/  IMAD.WIDE R38, R20, 0x2, R122 ;  /* 0x0000000214267825 */ /* 0x000fc400078e027a */
[----:B------:R-:W4:Y:S02]  /*3260*/  @!P0 LDG.E.U16 R121, desc[UR6][R36.64] ;  /* 0x0000000624798981 */ /* 0x000f24000c1e1500 */
[----:B------:R-:W-:Y:S02]  /*3270*/  IMAD.WIDE R42, R20, 0x2, R4 ;  /* 0x00000002142a7825 */ /* 0x000fe400078e0204 */
[----:B------:R-:W4:Y:S04]  /*3280*/  @!P0 LDG.E.U16 R145, desc[UR6][R38.64] ;  /* 0x0000000626918981 */ /* 0x000f28000c1e1500 */
[----:B------:R-:W4:Y:S04]  /*3290*/  @!P0 LDG.E.U16 R151, desc[UR6][R42.64] ;  /* 0x000000062a978981 */ /* 0x000f28000c1e1500 */
[----:B--2---:R-:W-:Y:S04]  /*32a0*/  STS.U16 [R7+UR4+0x2000], R130 ;  /* 0x0020008207007988 */ /* 0x004fe80008000404 */
[----:B---3--:R-:W-:Y:S04]  /*32b0*/  STS.U16 [R7+UR4+0x2100], R132 ;  /* 0x0021008407007988 */ /* 0x008fe80008000404 */
[----:B-----5:R-:W-:Y:S04]  /*32c0*/  STS.U16 [R7+UR4+0x2200], R134 ;  /* 0x0022008607007988 */ /* 0x020fe80008000404 */
[----:B----4-:R-:W-:Y:S04]  /*32d0*/  STS.U16 [R7+UR4+0x2300], R126 ;  /* 0x0023007e07007988 */ /* 0x010fe80008000404 */
[----:B------:R-:W-:Y:S04]  /*32e0*/  STS.U16 [R7+UR4+0x2400], R58 ;  /* 0x0024003a07007988 */ /* 0x000fe80008000404 */
[----:B------:R-:W-:Y:S04]  /*32f0*/  STS.U16 [R7+UR4+0x2500], R128 ;  /* 0x0025008007007988 */ /* 0x000fe80008000404 */
[----:B------:R-:W-:Y:S04]  /*3300*/  STS.U16 [R7+UR4+0x2600], R154 ;  /* 0x0026009a07007988 */ /* 0x000fe80008000404 */
[----:B------:R-:W-:Y:S04]  /*3310*/  STS.U16 [R7+UR4+0x2700], R152 ;  /* 0x0027009807007988 */ /* 0x000fe80008000404 */
[----:B------:R-:W-:Y:S04]  /*3320*/  STS.U16 [R7+UR4], R150 ;  /* 0x0000009607007988 */ /* 0x000fe80008000404 */
[----:B------:R-:W-:Y:S04]  /*3330*/  STS.U16 [R7+UR4+0x400], R148 ;  /* 0x0004009407007988 */ /* 0x000fe80008000404 */
        /* <DEDUP_REMOVED lines=19> */
[----:B------:R0:W-:Y:S04]  /*3470*/  STS.U16 [R33+UR4+0x1600], R124 ;  /* 0x0016007c21007988 */ /* 0x0001e80008000404 */
        /* <DEDUP_REMOVED lines=9> */
[----:B------:R-:W-:Y:S01]  /*3510*/  STS.U16 [R34+UR4+0x1f00], R151 ;  /* 0x001f009722007988 */ /* 0x000fe20008000404 */
[----:B------:R-:W-:Y:S06]  /*3520*/  BAR.SYNC.DEFER_BLOCKING 0x0 ;  /* 0x0000000000007b1d */ /* 0x000fec0000010000 */
[----:B------:R-:W-:Y:S04]  /*3530*/  LDSM.16.MT88.4 R56, [R0+0x2000] ;  /* 0x002000000038783b */ /* 0x000fe80000004200 */
[----:B------:R-:W2:Y:S04]  /*3540*/  LDSM.16.M88.4 R36, [R6+UR4] ;  /* 0x000000040624783b */ /* 0x000ea80008000200 */
[----:B------:R-:W3:Y:S04]  /*3550*/  LDSM.16.M88.4 R40, [R6+UR4+0x1000] ;  /* 0x001000040628783b */ /* 0x000ee80008000200 */
[----:B------:R-:W4:Y:S01]  /*3560*/  LDSM.16.MT88.4 R44, [R0+0x2200] ;  /* 0x00220000002c783b */ /* 0x000f220000004200 */
[----:B0-----:R-:W-:-:S04]  /*3570*/  IMAD.WIDE R124, R21, 0x2, R60 ;  /* 0x00000002157c7825 */ /* 0x001fc800078e023c */
[----:B-1----:R-:W-:-:S04]  /*3580*/  IMAD.WIDE R120, R21, 0x2, R66 ;  /* 0x0000000215787825 */ /* 0x002fc800078e0242 */
[C---:B------:R-:W-:Y:S02]  /*3590*/  IMAD.WIDE R126, R21.reuse, 0x2, R64 ;  /* 0x00000002157e7825 */ /* 0x040fe400078e0240 */
[----:B------:R-:W-:Y:S01]  /*35a0*/  LDSM.16.M88.4 R64, [R35+UR4+0x1000] ;  /* 0x001000042340783b */ /* 0x000fe20008000200 */
[C---:B--2---:R-:W-:Y:S06]  /*35b0*/  HMMA.16816.F32 R48, R56.reuse, R36, R48 ;  /* 0x000000243830723c */ /* 0x044fec0000001830 */
[----:B---3--:R-:W-:Y:S01]  /*35c0*/  HMMA.16816.F32 R52, R56, R40, R52 ;  /* 0x000000283834723c */ /* 0x008fe20000001834 */
[C---:B------:R-:W-:Y:S01]  /*35d0*/  IMAD.WIDE R36, R21.reuse, 0x2, R122 ;  /* 0x0000000215247825 */ /* 0x040fe200078e027a */
[----:B------:R-:W-:Y:S03]  /*35e0*/  LDSM.16.MT88.4 R56, [R0+0x2400] ;  /* 0x002400000038783b */ /* 0x000fe60000004200 */
[----:B------:R-:W-:-:S02]  /*35f0*/  IMAD.WIDE R122, R21, 0x2, R62 ;  /* 0x00000002157a7825 */ /* 0x000fc400078e023e */
[----:B------:R-:W0:Y:S02]  /*3600*/  LDSM.16.M88.4 R60, [R35+UR4] ;  /* 0x00000004233c783b */ /* 0x000e240008000200 */
[----:B------:R-:W-:-:S09]  /*3610*/  IMAD.WIDE R40, R21, 0x2, R112 ;  /* 0x0000000215287825 */ /* 0x000fd200078e0270 */
[C---:B----4-:R-:W-:Y:S07]  /*3620*/  HMMA.16816.F32 R48, R44.reuse, R38, R48 ;  /* 0x000000262c30723c */ /* 0x050fee0000001830 */
[----:B------:R-:W-:Y:S02]  /*3630*/  IMAD.MOV.U32 R38, RZ, RZ, R40 ;  /* 0x000000ffff267224 */ /* 0x000fe400078e0028 */
[----:B------:R-:W-:Y:S02]  /*3640*/  IMAD.MOV.U32 R39, RZ, RZ, R41 ;  /* 0x000000ffff277224 */ /* 0x000fe400078e0029 */
[----:B------:R-:W-:Y:S01]  /*3650*/  HMMA.16816.F32 R40, R44, R42, R52 ;  /* 0x0000002a2c28723c */ /* 0x000fe20000001834 */
[----:B------:R-:W1:Y:S01]  /*3660*/  LDSM.16.MT88.4 R52, [R0+0x2600] ;  /* 0x002600000034783b */ /* 0x000e620000004200 */
[----:B------:R-:W-:-:S11]  /*3670*/  VIADD R31, R31, 0xffffffff ;  /* 0xffffffff1f1f7836 */ /* 0x000fd60000000000 */
[C---:B0-----:R-:W-:Y:S11]  /*3680*/  HMMA.16816.F32 R48, R56.reuse, R60, R48 ;  /* 0x0000003c3830723c */ /* 0x041ff60000001830 */
[----:B------:R-:W-:Y:S01]  /*3690*/  HMMA.16816.F32 R40, R56, R64, R40 ;  /* 0x000000403828723c */ /* 0x000fe20000001828 */
[----:B------:R-:W-:Y:S01]  /*36a0*/  ISETP.NE.U32.AND P0, PT, R31, RZ, PT ;  /* 0x000000ff1f00720c */ /* 0x000fe20003f05070 */
[----:B------:R-:W-:Y:S01]  /*36b0*/  UIADD3 UR5, UR5, -0x40, URZ ;  /* 0xffffffc005057890 */ /* 0x000fe2000fffe03f */
[----:B------:R-:W-:-:S04]  /*36c0*/  IMAD.WIDE R4, R21, 0x2, R4 ;  /* 0x0000000215047825 */ /* 0x000fc800078e0204 */
[----:B------:R-:W-:-:S04]  /*36d0*/  IMAD.WIDE R2, R21, 0x2, R2 ;  /* 0x0000000215027825 */ /* 0x000fc800078e0202 */
[C---:B------:R-:W-:Y:S02]  /*36e0*/  IMAD.WIDE R106, R21.reuse, 0x2, R106 ;  /* 0x00000002156a7825 */ /* 0x040fe400078e026a */
[----:B-1----:R-:W-:Y:S02]  /*36f0*/  HMMA.16816.F32 R48, R52, R62, R48 ;  /* 0x0000003e3430723c */ /* 0x002fe40000001830 */
[----:B------:R-:W-:-:S09]  /*3700*/  IMAD.WIDE R118, R21, 0x2, R118 ;  /* 0x0000000215767825 */ /* 0x000fd200078e0276 */
[----:B------:R-:W-:Y:S01]  /*3710*/  HMMA.16816.F32 R52, R52, R66, R40 ;  /* 0x000000423434723c */ /* 0x000fe20000001828 */
[----:B------:R-:W-:-:S04]  /*3720*/  IMAD.WIDE R116, R21, 0x2, R116 ;  /* 0x0000000215747825 */ /* 0x000fc800078e0274 */
[----:B------:R-:W-:Y:S02]  /*3730*/  IMAD.MOV.U32 R112, RZ, RZ, R126 ;  /* 0x000000ffff707224 */ /* 0x000fe400078e007e */
[----:B------:R-:W-:Y:S02]  /*3740*/  IMAD.MOV.U32 R113, RZ, RZ, R127 ;  /* 0x000000ffff717224 */ /* 0x000fe400078e007f */
[----:B------:R-:W-:-:S04]  /*3750*/  IMAD.WIDE R114, R21, 0x2, R114 ;  /* 0x0000000215727825 */ /* 0x000fc800078e0272 */
        /* <DEDUP_REMOVED lines=20> */
[----:B------:R-:W-:Y:S01]  /*38a0*/  IMAD.WIDE R82, R22, 0x2, R82 ;  /* 0x0000000216527825 */ /* 0x000fe200078e0252 */
[----:B------:R-:W-:Y:S06]  /*38b0*/  @P0 BRA `(.L_x_1) ;  /* 0xfffffff000400947 */ /* 0x000fec000383ffff */
[----:B------:R-:W-:Y:S02]  /*38c0*/  F2FP.F16.F32.PACK_AB R51, R55, R51 ;  /* 0x000000333733723e */ /* 0x000fe400000000ff */
[----:B------:R-:W-:Y:S02]  /*38d0*/  F2FP.F16.F32.PACK_AB R50, R54, R50 ;  /* 0x000000323632723e */ /* 0x000fe400000000ff */
[----:B------:R-:W-:Y:S02]  /*38e0*/  F2FP.F16.F32.PACK_AB R49, R53, R49 ;  /* 0x000000313531723e */ /* 0x000fe400000000ff */
[----:B------:R-:W-:-:S07]  /*38f0*/  F2FP.F16.F32.PACK_AB R48, R52, R48 ;  /* 0x000000303430723e */ /* 0x000fce00000000ff */
.L_x_0:
[----:B------:R-:W0:Y:S01]  /*3900*/  S2R R7, SR_TID.X ;  /* 0x0000000000077919 */ /* 0x000e220000002100 */
[----:B------:R-:W1:Y:S01]  /*3910*/  S2UR UR5, SR_CgaCtaId ;  /* 0x00000000000579c3 */ /* 0x000e620000008800 */
[----:B------:R-:W-:Y:S01]  /*3920*/  UMOV UR4, 0x400 ;  /* 0x0000040000047882 */ /* 0x000fe20000000000 */
[----:B------:R-:W-:Y:S01]  /*3930*/  ULDC.64 UR8, c[0x0][0x220] ;  /* 0x0000880000087ab9 */ /* 0x000fe20000000a00 */
[----:B------:R-:W-:Y:S01]  /*3940*/  ULDC.64 UR10, c[0x0][0x228] ;  /* 0x00008a00000a7ab9 */ /* 0x000fe20000000a00 */
[C---:B------:R-:W-:Y:S01]  /*3950*/  LOP3.LUT R6, R9.reuse, 0x20, R12, 0xfe, !PT ;  /* 0x0000002009067812 */ /* 0x040fe200078efe0c */
[----:B------:R-:W-:-:S03]  /*3960*/  IMAD.IADD R14, R9, 0x1, R14 ;  /* 0x00000001090e7824 */ /* 0x000fc600078e020e */
[----:B------:R-:W-:Y:S01]  /*3970*/  BAR.SYNC.DEFER_BLOCKING 0x0 ;  /* 0x0000000000007b1d */ /* 0x000fe20000010000 */
[----:B------:R-:W-:Y:S01]  /*3980*/  ISETP.GE.AND P0, PT, R11, UR10, PT ;  /* 0x0000000a0b007c0c */ /* 0x000fe2000bf06270 */
[----:B-1----:R-:W-:-:S04]  /*3990*/  ULEA UR4, UR5, UR4, 0x18 ;  /* 0x0000000405047291 */ /* 0x002fc8000f8ec03f */
[----:B------:R-:W-:Y:S01]  /*39a0*/  ULDC UR5, c[0x0][0x244] ;  /* 0x0000910000057ab9 */ /* 0x000fe20000000800 */
[C---:B0-----:R-:W-:Y:S01]  /*39b0*/  LOP3.LUT R0, R7.reuse, 0x60, RZ, 0xc0, !PT ;  /* 0x0000006007007812 */ /* 0x041fe200078ec0ff */
[C---:B------:R-:W-:Y:S01]  /*39c0*/  IMAD.SHL.U32 R2, R7.reuse, 0x40, RZ ;  /* 0x0000004007027824 */ /* 0x040fe200078e00ff */
[----:B------:R-:W-:Y:S01]  /*39d0*/  LOP3.LUT R3, R10, 0x1c, R7, 0xf8, !PT ;  /* 0x0000001c0a037812 */ /* 0x000fe200078ef807 */
[----:B------:R-:W-:Y:S02]  /*39e0*/  IMAD.SHL.U32 R5, R7, 0x4, RZ ;  /* 0x0000000407057824 */ /* 0x000fe400078e00ff */
[----:B------:R-:W-:Y:S01]  /*39f0*/  IMAD.SHL.U32 R0, R0, 0x4, RZ ;  /* 0x0000000400007824 */ /* 0x000fe200078e00ff */
[----:B------:R-:W-:-:S04]  /*3a00*/  LOP3.LUT R2, R2, 0x600, RZ, 0xc0, !PT ;  /* 0x0000060002027812 */ /* 0x000fc800078ec0ff */
[----:B------:R-:W-:Y:S02]  /*3a10*/  LOP3.LUT R3, R3, R0, RZ, 0xfc, !PT ;  /* 0x0000000003037212 */ /* 0x000fe400078efcff */
[----:B------:R-:W-:Y:S02]  /*3a20*/  LOP3.LUT R0, R2, 0x7c, R5, 0xf8, !PT ;  /* 0x0000007c02007812 */ /* 0x000fe400078ef805 */
[C---:B------:R-:W-:Y:S01]  /*3a30*/  LOP3.LUT R2, R3.reuse, 0x40, RZ, 0x3c, !PT ;  /* 0x0000004003027812 */ /* 0x040fe200078e3cff */
[----:B------:R-:W-:Y:S01]  /*3a40*/  STS [R3+UR4], R48 ;  /* 0x0000003003007988 */ /* 0x000fe20008000804 */
[C---:B------:R-:W-:Y:S02]  /*3a50*/  LOP3.LUT R5, R3.reuse, 0x20, RZ, 0x3c, !PT ;  /* 0x0000002003057812 */ /* 0x040fe400078e3cff */
[----:B------:R-:W-:Y:S01]  /*3a60*/  LOP3.LUT R4, R3, 0x60, RZ, 0x3c, !PT ;  /* 0x0000006003047812 */ /* 0x000fe200078e3cff */
[----:B------:R0:W-:Y:S01]  /*3a70*/  STS [R2+UR4+0x400], R49 ;  /* 0x0004003102007988 */ /* 0x0001e20008000804 */
[----:B------:R-:W-:Y:S01]  /*3a80*/  LOP3.LUT R8, R0, 0x60, R7, 0x78, !PT ;  /* 0x0000006000087812 */ /* 0x000fe200078e7807 */
[----:B------:R-:W-:Y:S01]  /*3a90*/  IMAD R0, R11, UR5, RZ ;  /* 0x000000050b007c24 */ /* 0x000fe2000f8e02ff */
[----:B------:R-:W-:Y:S01]  /*3aa0*/  ULDC UR5, c[0x0][0x248] ;  /* 0x0000920000057ab9 */ /* 0x000fe20000000800 */
[----:B------:R1:W-:Y:S01]  /*3ab0*/  STS [R5+UR4+0x200], R50 ;  /* 0x0002003205007988 */ /* 0x0003e20008000804 */
[C-C-:B------:R-:W-:Y:S01]  /*3ac0*/  LOP3.LUT R7, R9.reuse, 0x18, R12.reuse, 0xfe, !PT ;  /* 0x0000001809077812 */ /* 0x140fe200078efe0c */
[----:B------:R-:W-:Y:S01]  /*3ad0*/  IMAD R16, R14, UR5, RZ ;  /* 0x000000050e107c24 */ /* 0x000fe2000f8e02ff */
[C---:B------:R-:W-:Y:S01]  /*3ae0*/  LEA R18, P1, R0.reuse, UR8, 0x1 ;  /* 0x0000000800127c11 */ /* 0x040fe2000f8208ff */
[----:B------:R2:W-:Y:S01]  /*3af0*/  STS [R4+UR4+0x600], R51 ;  /* 0x0006003304007988 */ /* 0x0005e20008000804 */
[--C-:B------:R-:W-:Y:S01]  /*3b00*/  LOP3.LUT R11, R9, 0x28, R12.reuse, 0xfe, !PT ;  /* 0x00000028090b7812 */ /* 0x100fe200078efe0c */
[----:B------:R-:W-:Y:S01]  /*3b10*/  IMAD R10, R7, UR5, RZ ;  /* 0x00000005070a7c24 */ /* 0x000fe2000f8e02ff */
[----:B0-----:R-:W-:Y:S01]  /*3b20*/  LOP3.LUT R2, R9, R12, RZ, 0xfc, !PT ;  /* 0x0000000c09027212 */ /* 0x001fe200078efcff */
[----:B------:R-:W-:Y:S01]  /*3b30*/  BAR.SYNC.DEFER_BLOCKING 0x0 ;  /* 0x0000000000007b1d */ /* 0x000fe20000010000 */
[----:B------:R-:W-:Y:S01]  /*3b40*/  LEA.HI.X.SX32 R20, R0, UR9, 0x1, P1 ;  /* 0x0000000900147c11 */ /* 0x000fe200088f0eff */
[----:B------:R-:W-:Y:S01]  /*3b50*/  IMAD R13, R11, UR5, RZ ;  /* 0x000000050b0d7c24 */ /* 0x000fe2000f8e02ff */
[----:B------:R-:W-:Y:S01]  /*3b60*/  LOP3.LUT R0, R9, 0x8, R12, 0xfe, !PT ;  /* 0x0000000809007812 */ /* 0x000fe200078efe0c */
[C---:B------:R-:W-:Y:S01]  /*3b70*/  IMAD R3, R2.reuse, UR5, RZ ;  /* 0x0000000502037c24 */ /* 0x040fe2000f8e02ff */
[----:B------:R-:W-:-:S02]  /*3b80*/  ISETP.LT.AND P1, PT, R2, UR11, !P0 ;  /* 0x0000000b02007c0c */ /* 0x000fc4000c721270 */
[C---:B------:R-:W-:Y:S01]  /*3b90*/  ISETP.LT.AND P4, PT, R0.reuse, UR11, !P0 ;  /* 0x0000000b00007c0c */ /* 0x040fe2000c781270 */
[----:B-1----:R-:W-:Y:S01]  /*3ba0*/  IMAD R5, R0, UR5, RZ ;  /* 0x0000000500057c24 */ /* 0x002fe2000f8e02ff */
[-C--:B------:R-:W-:Y:S02]  /*3bb0*/  LEA R2, P2, R3, R18.reuse, 0x1 ;  /* 0x0000001203027211 */ /* 0x080fe400078408ff */
[----:B------:R-:W-:Y:S02]  /*3bc0*/  LOP3.LUT R0, R9, 0x30, R12, 0xfe, !PT ;  /* 0x0000003009007812 */ /* 0x000fe400078efe0c */
[----:B--2---:R-:W-:Y:S02]  /*3bd0*/  LEA R4, P3, R5, R18, 0x1 ;  /* 0x0000001205047211 */ /* 0x004fe400078608ff */
[-C--:B------:R-:W-:Y:S01]  /*3be0*/  LEA.HI.X.SX32 R3, R3, R20.reuse, 0x1, P2 ;  /* 0x0000001403037211 */ /* 0x080fe200010f0eff */
[----:B------:R-:W-:Y:S01]  /*3bf0*/  IMAD R15, R0, UR5, RZ ;  /* 0x00000005000f7c24 */ /* 0x000fe2000f8e02ff */
[----:B------:R-:W-:-:S02]  /*3c00*/  LEA.HI.X.SX32 R5, R5, R20, 0x1, P3 ;  /* 0x0000001405057211 */ /* 0x000fc400018f0eff */
[----:B------:R-:W-:Y:S01]  /*3c10*/  LOP3.LUT R9, R9, 0x10, R12, 0xfe, !PT ;  /* 0x0000001009097812 */ /* 0x000fe200078efe0c */
[C---:B------:R-:W-:Y:S01]  /*3c20*/  IMAD R12, R6.reuse, UR5, RZ ;  /* 0x00000005060c7c24 */ /* 0x040fe2000f8e02ff */
[----:B------:R-:W-:Y:S02]  /*3c30*/  ISETP.LT.AND P3, PT, R6, UR11, !P0 ;  /* 0x0000000b06007c0c */ /* 0x000fe4000c761270 */
[C---:B------:R-:W-:Y:S01]  /*3c40*/  ISETP.LT.AND P5, PT, R9.reuse, UR11, !P0 ;  /* 0x0000000b09007c0c */ /* 0x040fe2000c7a1270 */
[----:B------:R-:W0:Y:S01]  /*3c50*/  LDS R17, [R8+UR4] ;  /* 0x0000000408117984 */ /* 0x000e220008000800 */
[----:B------:R-:W-:-:S03]  /*3c60*/  IMAD R9, R9, UR5, RZ ;  /* 0x0000000509097c24 */ /* 0x000fc6000f8e02ff */
[----:B------:R-:W1:Y:S02]  /*3c70*/  LDS R19, [R8+UR4+0x80] ;  /* 0x0000800408137984 */ /* 0x000e640008000800 */
[----:B------:R-:W-:Y:S02]  /*3c80*/  LEA R6, P6, R9, R18, 0x1 ;  /* 0x0000001209067211 */ /* 0x000fe400078c08ff */
[----:B------:R-:W2:Y:S04]  /*3c90*/  LDS R21, [R8+UR4+0x100] ;  /* 0x0001000408157984 */ /* 0x000ea80008000800 */
[----:B------:R3:W4:Y:S04]  /*3ca0*/  LDS R23, [R8+UR4+0x180] ;  /* 0x0001800408177984 */ /* 0x0007280008000800 */
[----:B0-----:R0:W-:Y:S04]  /*3cb0*/  @P1 STG.E.U16 desc[UR6][R2.64], R17 ;  /* 0x0000001102001986 */ /* 0x0011e8000c101506 */
[----:B-1----:R1:W-:Y:S01]  /*3cc0*/  @P4 STG.E.U16 desc[UR6][R4.64], R19 ;  /* 0x0000001304004986 */ /* 0x0023e2000c101506 */
[----:B------:R-:W-:-:S02]  /*3cd0*/  ISETP.LT.AND P4, PT, R7, UR11, !P0 ;  /* 0x0000000b07007c0c */ /* 0x000fc4000c781270 */
[----:B------:R-:W-:Y:S02]  /*3ce0*/  LEA.HI.X.SX32 R7, R9, R20, 0x1, P6 ;  /* 0x0000001409077211 */ /* 0x000fe400030f0eff */
[-C--:B---3--:R-:W-:Y:S02]  /*3cf0*/  LEA R8, P6, R13, R18.reuse, 0x1 ;  /* 0x000000120d087211 */ /* 0x088fe400078c08ff */
[-C--:B0-----:R-:W-:Y:S01]  /*3d00*/  LEA R2, P1, R10, R18.reuse, 0x1 ;  /* 0x000000120a027211 */ /* 0x081fe200078208ff */
[----:B--2---:R0:W-:Y:S01]  /*3d10*/  @P5 STG.E.U16 desc[UR6][R6.64], R21 ;  /* 0x0000001506005986 */ /* 0x0041e2000c101506 */
[----:B------:R-:W-:Y:S02]  /*3d20*/  PRMT R17, R17, 0x7632, R17 ;  /* 0x0000763211117816 */ /* 0x000fe40000000011 */
[----:B-1----:R-:W-:Y:S02]  /*3d30*/  LEA R4, P2, R12, R18, 0x1 ;  /* 0x000000120c047211 */ /* 0x002fe400078408ff */
[----:B------:R-:W-:-:S02]  /*3d40*/  LEA.HI.X.SX32 R3, R10, R20, 0x1, P1 ;  /* 0x000000140a037211 */ /* 0x000fc400008f0eff */
[----:B------:R-:W-:Y:S02]  /*3d50*/  LEA R10, P1, R15, R18, 0x1 ;  /* 0x000000120f0a7211 */ /* 0x000fe400078208ff */
[-C--:B------:R-:W-:Y:S01]  /*3d60*/  LEA.HI.X.SX32 R5, R12, R20.reuse, 0x1, P2 ;  /* 0x000000140c057211 */ /* 0x080fe200010f0eff */
[----:B----4-:R0:W-:Y:S01]  /*3d70*/  @P4 STG.E.U16 desc[UR6][R2.64], R23 ;  /* 0x0000001702004986 */ /* 0x0101e2000c101506 */
[----:B------:R-:W-:Y:S02]  /*3d80*/  ISETP.LT.AND P2, PT, R11, UR11, !P0 ;  /* 0x0000000b0b007c0c */ /* 0x000fe4000c741270 */
[----:B------:R-:W-:Y:S01]  /*3d90*/  LEA.HI.X.SX32 R11, R15, R20, 0x1, P1 ;  /* 0x000000140f0b7211 */ /* 0x000fe200008f0eff */
[----:B------:R0:W-:Y:S01]  /*3da0*/  @P3 STG.E.U16 desc[UR6][R4.64], R17 ;  /* 0x0000001104003986 */ /* 0x0001e2000c101506 */
[----:B------:R-:W-:Y:S02]  /*3db0*/  ISETP.LT.AND P1, PT, R0, UR11, !P0 ;  /* 0x0000000b00007c0c */ /* 0x000fe4000c721270 */
[----:B------:R-:W-:-:S02]  /*3dc0*/  ISETP.LT.AND P0, PT, R14, UR11, !P0 ;  /* 0x0000000b0e007c0c */ /* 0x000fc4000c701270 */
[----:B------:R-:W-:Y:S02]  /*3dd0*/  LEA.HI.X.SX32 R9, R13, R20, 0x1, P6 ;  /* 0x000000140d097211 */ /* 0x000fe400030f0eff */
[----:B------:R-:W-:Y:S02]  /*3de0*/  PRMT R19, R19, 0x7632, R19 ;  /* 0x0000763213137816 */ /* 0x000fe40000000013 */
[----:B------:R-:W-:Y:S02]  /*3df0*/  PRMT R0, R21, 0x7632, R0 ;  /* 0x0000763215007816 */ /* 0x000fe40000000000 */
[C---:B------:R-:W-:Y:S01]  /*3e00*/  LEA R12, P6, R16.reuse, R18, 0x1 ;  /* 0x00000012100c7211 */ /* 0x040fe200078c08ff */
[----:B------:R0:W-:Y:S03]  /*3e10*/  @P2 STG.E.U16 desc[UR6][R8.64], R19 ;  /* 0x0000001308002986 */ /* 0x0001e6000c101506 */
[----:B------:R-:W-:Y:S01]  /*3e20*/  LEA.HI.X.SX32 R13, R16, R20, 0x1, P6 ;  /* 0x00000014100d7211 */ /* 0x000fe200030f0eff */
[----:B------:R0:W-:Y:S01]  /*3e30*/  @P1 STG.E.U16 desc[UR6][R10.64], R0 ;  /* 0x000000000a001986 */ /* 0x0001e2000c101506 */
[----:B------:R-:W-:Y:S07]  /*3e40*/  @!P0 EXIT ;  /* 0x000000000000894d */ /* 0x000fee0003800000 */
[----:B0-----:R-:W-:-:S05]  /*3e50*/  PRMT R6, R23, 0x7632, R6 ;  /* 0x0000763217067816 */ /* 0x001fca0000000006 */
[----:B------:R-:W-:Y:S01]  /*3e60*/  STG.E.U16 desc[UR6][R12.64], R6 ;  /* 0x000000060c007986 */ /* 0x000fe2000c101506 */
[----:B------:R-:W-:Y:S05]  /*3e70*/  EXIT ;  /* 0x000000000000794d */ /* 0x000fea0003800000 */
.L_x_2:
[----:B------:R-:W-:-:S00]  /*3e80*/  BRA `(.L_x_2) ;  /* 0xfffffffc00fc7947 */ /* 0x000fc0000383ffff */
[----:B------:R-:W-:-:S00]  /*3e90*/  NOP ;  /* 0x0000000000007918 */ /* 0x000fc00000000000 */
        /* <DEDUP_REMOVED lines=14> */
.L_x_3:


//--------------------- .nv.shared.matmul_kernel  --------------------------
	.section	.nv.shared.matmul_kernel,"aw",@nobits
	.sectionflags	@""
	.align	16
	.zero		1024


//--------------------- .nv.shared.reserved.0     --------------------------
	.section	.nv.shared.reserved.0,"aw",@nobits
	.weak		__nv_reservedSMEM_offset_0_alias
	.size		__nv_reservedSMEM_offset_0_alias, 0, 0
	.other		__nv_reservedSMEM_offset_0_alias,@"STO_CUDA_RESERVED_SHARED STV_DEFAULT"
__nv_reservedSMEM_offset_0_alias:
	.zero		0


//--------------------- .nv.constant0.matmul_kernel --------------------------
	.section	.nv.constant0.matmul_kernel,"a",@progbits
	.sectionflags	@""
	.align	4
.nv.constant0.matmul_kernel:
	.zero		608


//--------------------- SYMBOLS --------------------------

	.type		.nv.reservedSmem.offset0,@object
	.size		.nv.reservedSmem.offset0,0x4
